// auto-generated by cutlass_sweep.gemm — config: {"arch": "sm_90", "cluster_m": 4, "cluster_n": 1, "dtype": "tf32", "dtype_b": "tf32", "layout": "nt", "stages": 0, "tile_k": 64, "tile_m": 128, "tile_n": 256}
#include "cutlass/cutlass.h"
#include "cutlass/gemm/collective/collective_builder.hpp"
#include "cutlass/gemm/device/gemm_universal_adapter.h"
#include "cutlass/gemm/kernel/gemm_universal.hpp"
#include "cutlass/epilogue/collective/collective_builder.hpp"

using ElemA = cutlass::tfloat32_t;
using ElemB = cutlass::tfloat32_t;
using ElemCD = cutlass::tfloat32_t;
using Acc  = float;
using TileShape    = cute::Shape<cute::_128, cute::_256, cute::_64>;
using ClusterShape = cute::Shape<cute::_4, cute::_1, cute::_1>;

using CollectiveEpilogue = typename cutlass::epilogue::collective::CollectiveBuilder<
    cutlass::arch::Sm90, cutlass::arch::OpClassTensorOp,
    TileShape, ClusterShape,
    cutlass::epilogue::collective::EpilogueTileAuto,
    Acc, Acc,
    ElemCD, cutlass::layout::RowMajor, 128 / cutlass::sizeof_bits<ElemCD>::value,
    ElemCD, cutlass::layout::RowMajor, 128 / cutlass::sizeof_bits<ElemCD>::value,
    cutlass::epilogue::collective::EpilogueScheduleAuto
  >::CollectiveOp;

using CollectiveMainloop = typename cutlass::gemm::collective::CollectiveBuilder<
    cutlass::arch::Sm90, cutlass::arch::OpClassTensorOp,
    ElemA, cutlass::layout::RowMajor, 128 / cutlass::sizeof_bits<ElemA>::value,
    ElemB, cutlass::layout::ColumnMajor, 128 / cutlass::sizeof_bits<ElemB>::value,
    Acc,
    TileShape, ClusterShape,
    cutlass::gemm::collective::StageCountAutoCarveout<static_cast<int>(sizeof(typename CollectiveEpilogue::SharedStorage))>,
    cutlass::gemm::collective::KernelScheduleAuto
  >::CollectiveOp;

using GemmKernel = cutlass::gemm::kernel::GemmUniversal<
    cute::Shape<int,int,int,int>,
    CollectiveMainloop,
    CollectiveEpilogue
>;
using Gemm = cutlass::gemm::device::GemmUniversalAdapter<GemmKernel>;

// Force the device kernel symbol into the cubin without needing a host main.
auto* _anchor = &cutlass::device_kernel<GemmKernel>;


// ===== COMPILED SASS (sm_90a) =====

	.target	sm_90a

	.elftype	@"ET_EXEC"


//--------------------- .note.nv.tkinfo           --------------------------
	.section	.note.nv.tkinfo,"",@"SHT_NOTE"
	.sectionflags	@"SHF_NOTE_NV_TKINFO"
	.tkinfo
        /*0018*/ 	.word	0x00000002
        /*0030*/ 	.string	""
        /*0030*/ 	.string	"ptxas"
        /*0030*/ 	.string	"Cuda compilation tools, release 13.0, V13.0.88"
        /*0030*/ 	.string	"Build cuda_13.0.r13.0/compiler.36424714_0"
        /*0030*/ 	.string	"-arch sm_90a -m 64 "



//--------------------- .note.nv.cuinfo           --------------------------
	.section	.note.nv.cuinfo,"",@"SHT_NOTE"
	.sectionflags	@"SHF_NOTE_NV_CUINFO"
        /*0018*/ 	.short	0x0002
        /*001a*/ 	.short	0x005a
        /*001c*/ 	.short	0x0082
	.zero		2


//--------------------- .nv.info                  --------------------------
	.section	.nv.info,"",@"SHT_CUDA_INFO"
	.align	4


	//----- nvinfo : EIATTR_REGCOUNT
	.align		4
        /*0000*/ 	.byte	0x04, 0x2f
        /*0002*/ 	.short	(.L_15 - .L_14)
	.align		4
.L_14:
        /*0004*/ 	.word	index@(_ZN7cutlass13device_kernelINS_4gemm6kernel13GemmUniversalIN4cute5tupleIJiiiiEEENS1_10collective13CollectiveMmaINS1_34MainloopSm90TmaGmmaWarpSpecializedILi2ENS5_IJNS4_1CILi4EEENSA_ILi1EEESC_EEENS1_35KernelTmaWarpSpecializedCooperativeEEENS5_IJNSA_ILi128EEENSA_ILi256EEENSA_ILi64EEEEEENS_10tfloat32_tENS5_IJlSC_lEEESK_SL_NS4_8TiledMMAINS4_8MMA_AtomIJNS4_4SM904GMMA30MMA_64x256x8_F32TF32TF32_SS_TNILNSP_7ScaleInE1ELSR_1EEEEEENS4_6LayoutINS5_IJNSA_ILi2EEESC_SC_EEENS5_IJSC_NSA_ILi0EEESX_EEEEENS5_IJNS4_10UnderscoreES10_S10_EEEEENS4_13SM90_TMA_LOADENS4_14ComposedLayoutINS4_7SwizzleILi3ELi4ELi3EEENS4_18smem_ptr_flag_bitsILi32EEENSU_INS5_IJNSA_ILi8EEENSA_ILi32EEEEEENS5_IJS1A_SC_EEEEEEEvNS4_8identityENS4_23SM90_TMA_LOAD_MULTICASTES1E_vS1F_EENS_8epilogue10collective6detail29Sm90TmaWarpSpecializedAdapterINS1J_15DefaultEpilogueISK_SL_SL_NS1I_6thread17LinearCombinationISK_Li1EffLNS1N_9ScaleType4KindE0ELNS_15FloatRoundStyleE2ESK_EENS1_15EpilogueDefaultEEEEEvvEEEEvNT_6ParamsE)
        /*0008*/ 	.word	0x000000a8


	//----- nvinfo : EIATTR_FRAME_SIZE
	.align		4
.L_15:
        /*000c*/ 	.byte	0x04, 0x11
        /*000e*/ 	.short	(.L_17 - .L_16)
	.align		4
.L_16:
        /*0010*/ 	.word	index@(_ZN7cutlass13device_kernelINS_4gemm6kernel13GemmUniversalIN4cute5tupleIJiiiiEEENS1_10collective13CollectiveMmaINS1_34MainloopSm90TmaGmmaWarpSpecializedILi2ENS5_IJNS4_1CILi4EEENSA_ILi1EEESC_EEENS1_35KernelTmaWarpSpecializedCooperativeEEENS5_IJNSA_ILi128EEENSA_ILi256EEENSA_ILi64EEEEEENS_10tfloat32_tENS5_IJlSC_lEEESK_SL_NS4_8TiledMMAINS4_8MMA_AtomIJNS4_4SM904GMMA30MMA_64x256x8_F32TF32TF32_SS_TNILNSP_7ScaleInE1ELSR_1EEEEEENS4_6LayoutINS5_IJNSA_ILi2EEESC_SC_EEENS5_IJSC_NSA_ILi0EEESX_EEEEENS5_IJNS4_10UnderscoreES10_S10_EEEEENS4_13SM90_TMA_LOADENS4_14ComposedLayoutINS4_7SwizzleILi3ELi4ELi3EEENS4_18smem_ptr_flag_bitsILi32EEENSU_INS5_IJNSA_ILi8EEENSA_ILi32EEEEEENS5_IJS1A_SC_EEEEEEEvNS4_8identityENS4_23SM90_TMA_LOAD_MULTICASTES1E_vS1F_EENS_8epilogue10collective6detail29Sm90TmaWarpSpecializedAdapterINS1J_15DefaultEpilogueISK_SL_SL_NS1I_6thread17LinearCombinationISK_Li1EffLNS1N_9ScaleType4KindE0ELNS_15FloatRoundStyleE2ESK_EENS1_15EpilogueDefaultEEEEEvvEEEEvNT_6ParamsE)
        /*0014*/ 	.word	0x00000000


	//----- nvinfo : EIATTR_MIN_STACK_SIZE
	.align		4
.L_17:
        /*0018*/ 	.byte	0x04, 0x12
        /*001a*/ 	.short	(.L_19 - .L_18)
	.align		4
.L_18:
        /*001c*/ 	.word	index@(_ZN7cutlass13device_kernelINS_4gemm6kernel13GemmUniversalIN4cute5tupleIJiiiiEEENS1_10collective13CollectiveMmaINS1_34MainloopSm90TmaGmmaWarpSpecializedILi2ENS5_IJNS4_1CILi4EEENSA_ILi1EEESC_EEENS1_35KernelTmaWarpSpecializedCooperativeEEENS5_IJNSA_ILi128EEENSA_ILi256EEENSA_ILi64EEEEEENS_10tfloat32_tENS5_IJlSC_lEEESK_SL_NS4_8TiledMMAINS4_8MMA_AtomIJNS4_4SM904GMMA30MMA_64x256x8_F32TF32TF32_SS_TNILNSP_7ScaleInE1ELSR_1EEEEEENS4_6LayoutINS5_IJNSA_ILi2EEESC_SC_EEENS5_IJSC_NSA_ILi0EEESX_EEEEENS5_IJNS4_10UnderscoreES10_S10_EEEEENS4_13SM90_TMA_LOADENS4_14ComposedLayoutINS4_7SwizzleILi3ELi4ELi3EEENS4_18smem_ptr_flag_bitsILi32EEENSU_INS5_IJNSA_ILi8EEENSA_ILi32EEEEEENS5_IJS1A_SC_EEEEEEEvNS4_8identityENS4_23SM90_TMA_LOAD_MULTICASTES1E_vS1F_EENS_8epilogue10collective6detail29Sm90TmaWarpSpecializedAdapterINS1J_15DefaultEpilogueISK_SL_SL_NS1I_6thread17LinearCombinationISK_Li1EffLNS1N_9ScaleType4KindE0ELNS_15FloatRoundStyleE2ESK_EENS1_15EpilogueDefaultEEEEEvvEEEEvNT_6ParamsE)
        /*0020*/ 	.word	0x00000000
.L_19:


//--------------------- .nv.compat                --------------------------
	.section	.nv.compat,"",@"SHT_CUDA_COMPAT_INFO"
	.align	4
        /*0000*/ 	.byte	0x02, 0x09, 0x01, 0x00, 0x02, 0x02, 0x04, 0x00, 0x02, 0x05, 0x05, 0x00, 0x03, 0x07, 0x01, 0x01
        /*0010*/ 	.byte	0x02, 0x03, 0x01, 0x00, 0x02, 0x06, 0x01, 0x00, 0x04, 0x0b, 0x08, 0x00, 0x00, 0x00, 0x00, 0x00
        /*0020*/ 	.byte	0x00, 0x00, 0x00, 0x00


//--------------------- .nv.info._ZN7cutlass13device_kernelINS_4gemm6kernel13GemmUniversalIN4cute5tupleIJiiiiEEENS1_10collective13CollectiveMmaINS1_34MainloopSm90TmaGmmaWarpSpecializedILi2ENS5_IJNS4_1CILi4EEENSA_ILi1EEESC_EEENS1_35KernelTmaWarpSpecializedCooperativeEEENS5_IJNSA_ILi128EEENSA_ILi256EEENSA_ILi64EEEEEENS_10tfloat32_tENS5_IJlSC_lEEESK_SL_NS4_8TiledMMAINS4_8MMA_AtomIJNS4_4SM904GMMA30MMA_64x256x8_F32TF32TF32_SS_TNILNSP_7ScaleInE1ELSR_1EEEEEENS4_6LayoutINS5_IJNSA_ILi2EEESC_SC_EEENS5_IJSC_NSA_ILi0EEESX_EEEEENS5_IJNS4_10UnderscoreES10_S10_EEEEENS4_13SM90_TMA_LOADENS4_14ComposedLayoutINS4_7SwizzleILi3ELi4ELi3EEENS4_18smem_ptr_flag_bitsILi32EEENSU_INS5_IJNSA_ILi8EEENSA_ILi32EEEEEENS5_IJS1A_SC_EEEEEEEvNS4_8identityENS4_23SM90_TMA_LOAD_MULTICASTES1E_vS1F_EENS_8epilogue10collective6detail29Sm90TmaWarpSpecializedAdapterINS1J_15DefaultEpilogueISK_SL_SL_NS1I_6thread17LinearCombinationISK_Li1EffLNS1N_9ScaleType4KindE0ELNS_15FloatRoundStyleE2ESK_EENS1_15EpilogueDefaultEEEEEvvEEEEvNT_6ParamsE --------------------------
	.section	.nv.info._ZN7cutlass13device_kernelINS_4gemm6kernel13GemmUniversalIN4cute5tupleIJiiiiEEENS1_10collective13CollectiveMmaINS1_34MainloopSm90TmaGmmaWarpSpecializedILi2ENS5_IJNS4_1CILi4EEENSA_ILi1EEESC_EEENS1_35KernelTmaWarpSpecializedCooperativeEEENS5_IJNSA_ILi128EEENSA_ILi256EEENSA_ILi64EEEEEENS_10tfloat32_tENS5_IJlSC_lEEESK_SL_NS4_8TiledMMAINS4_8MMA_AtomIJNS4_4SM904GMMA30MMA_64x256x8_F32TF32TF32_SS_TNILNSP_7ScaleInE1ELSR_1EEEEEENS4_6LayoutINS5_IJNSA_ILi2EEESC_SC_EEENS5_IJSC_NSA_ILi0EEESX_EEEEENS5_IJNS4_10UnderscoreES10_S10_EEEEENS4_13SM90_TMA_LOADENS4_14ComposedLayoutINS4_7SwizzleILi3ELi4ELi3EEENS4_18smem_ptr_flag_bitsILi32EEENSU_INS5_IJNSA_ILi8EEENSA_ILi32EEEEEENS5_IJS1A_SC_EEEEEEEvNS4_8identityENS4_23SM90_TMA_LOAD_MULTICASTES1E_vS1F_EENS_8epilogue10collective6detail29Sm90TmaWarpSpecializedAdapterINS1J_15DefaultEpilogueISK_SL_SL_NS1I_6thread17LinearCombinationISK_Li1EffLNS1N_9ScaleType4KindE0ELNS_15FloatRoundStyleE2ESK_EENS1_15EpilogueDefaultEEEEEvvEEEEvNT_6ParamsE,"",@"SHT_CUDA_INFO"
	.sectionflags	@""
	.align	4


	//----- nvinfo : EIATTR_CUDA_API_VERSION
	.align		4
        /*0000*/ 	.byte	0x04, 0x37
        /*0002*/ 	.short	(.L_21 - .L_20)
.L_20:
        /*0004*/ 	.word	0x00000082


	//----- nvinfo : EIATTR_KPARAM_INFO
	.align		4
.L_21:
        /*0008*/ 	.byte	0x04, 0x17
        /*000a*/ 	.short	(.L_23 - .L_22)
.L_22:
        /*000c*/ 	.word	0x00000000
        /*0010*/ 	.short	0x0000
        /*0012*/ 	.short	0x0070
        /*0014*/ 	.byte	0x00, 0xf0, 0x01, 0x10


	//----- nvinfo : EIATTR_SPARSE_MMA_MASK
	.align		4
.L_23:
        /*0018*/ 	.byte	0x03, 0x50
        /*001a*/ 	.short	0x0000


	//----- nvinfo : EIATTR_MAXREG_COUNT
	.align		4
        /*001c*/ 	.byte	0x03, 0x1b
        /*001e*/ 	.short	0x00a8


	//----- nvinfo : EIATTR_NUM_BARRIERS
	.align		4
        /*0020*/ 	.byte	0x02, 0x4c
        /*0022*/ 	.byte	0x01
	.zero		1


	//----- nvinfo : EIATTR_EXTERNS
	.align		4
        /*0024*/ 	.byte	0x04, 0x0f
        /*0026*/ 	.short	(.L_25 - .L_24)


	//   ....[0]....
	.align		4
.L_24:
        /*0028*/ 	.word	index@(__assertfail)


	//----- nvinfo : EIATTR_MERCURY_ISA_VERSION
	.align		4
.L_25:
        /*002c*/ 	.byte	0x03, 0x5f
        /*002e*/ 	.short	0x0101


	//----- nvinfo : EIATTR_INT_WARP_WIDE_INSTR_OFFSETS
	.align		4
        /*0030*/ 	.byte	0x04, 0x31
        /*0032*/ 	.short	(.L_27 - .L_26)


	//   ....[0]....
.L_26:
        /*0034*/ 	.word	0x00000440


	//   ....[1]....
        /*0038*/ 	.word	0x00000470


	//   ....[2]....
        /*003c*/ 	.word	0x00000620


	//   ....[3]....
        /*0040*/ 	.word	0x00002110


	//----- nvinfo : EIATTR_COOP_GROUP_MASK_REGIDS
	.align		4
.L_27:
        /*0044*/ 	.byte	0x04, 0x29
        /*0046*/ 	.short	(.L_29 - .L_28)


	//   ....[0]....
.L_28:
        /*0048*/ 	.word	0xffffffff


	//   ....[1]....
        /*004c*/ 	.word	0xffffffff


	//   ....[2]....
        /*0050*/ 	.word	0xffffffff


	//   ....[3]....
        /*0054*/ 	.word	0xffffffff


	//   ....[4]....
        /*0058*/ 	.word	0xffffffff


	//   ....[5]....
        /*005c*/ 	.word	0xffffffff


	//----- nvinfo : EIATTR_COOP_GROUP_INSTR_OFFSETS
	.align		4
.L_29:
        /*0060*/ 	.byte	0x04, 0x28
        /*0062*/ 	.short	(.L_31 - .L_30)


	//   ....[0]....
.L_30:
        /*0064*/ 	.word	0x00000060


	//   ....[1]....
        /*0068*/ 	.word	0x00000070


	//   ....[2]....
        /*006c*/ 	.word	0x00000130


	//   ....[3]....
        /*0070*/ 	.word	0x00000290


	//   ....[4]....
        /*0074*/ 	.word	0x000007d0


	//   ....[5]....
        /*0078*/ 	.word	0x00001220


	//----- nvinfo : EIATTR_REG_RECONFIG
	.align		4
.L_31:
        /*007c*/ 	.byte	0x01, 0x54
	.zero		2


	//----- nvinfo : EIATTR_SYSCALL_OFFSETS
	.align		4
        /*0080*/ 	.byte	0x04, 0x46
        /*0082*/ 	.short	(.L_33 - .L_32)


	//   ....[0]....
.L_32:
        /*0084*/ 	.word	0x000013e0


	//----- nvinfo : EIATTR_MBARRIER_INSTR_OFFSETS
	.align		4
.L_33:
        /*0088*/ 	.byte	0x04, 0x39
        /*008a*/ 	.short	(.L_35 - .L_34)


	//   ....[0]....
.L_34:
        /*008c*/ 	.word	0x00000230
        /*0090*/ 	.word	0x000000ff
        /*0094*/ 	.word	0x00000000
        /*0098*/ 	.short	0x0100
        /*009a*/ 	.byte	0x08
	.zero		1


	//   ....[1]....
        /*009c*/ 	.word	0x00000240
        /*00a0*/ 	.word	0x000000ff
        /*00a4*/ 	.word	0x00000010
        /*00a8*/ 	.short	0x0100
        /*00aa*/ 	.byte	0x08
	.zero		1


	//   ....[2]....
        /*00ac*/ 	.word	0x00000250
        /*00b0*/ 	.word	0x000000ff
        /*00b4*/ 	.word	0x00000008
        /*00b8*/ 	.short	0x0100
        /*00ba*/ 	.byte	0x08
	.zero		1


	//   ....[3]....
        /*00bc*/ 	.word	0x00000260
        /*00c0*/ 	.word	0x000000ff
        /*00c4*/ 	.word	0x00000018
        /*00c8*/ 	.short	0x0100
        /*00ca*/ 	.byte	0x08
	.zero		1


	//   ....[4]....
        /*00cc*/ 	.word	0x000006b0
        /*00d0*/ 	.word	0x000000ff
        /*00d4*/ 	.word	0x00000030
        /*00d8*/ 	.short	0x0100
        /*00da*/ 	.byte	0x06
	.zero		1


	//   ....[5]....
        /*00dc*/ 	.word	0x00000750
        /*00e0*/ 	.word	0x000000ff
        /*00e4*/ 	.word	0x00000038
        /*00e8*/ 	.short	0x0100
        /*00ea*/ 	.byte	0x06
	.zero		1


	//   ....[6]....
        /*00ec*/ 	.word	0x000014a0
        /*00f0*/ 	.word	0x00000003
        /*00f4*/ 	.word	0x00000000
        /*00f8*/ 	.short	0x010a
        /*00fa*/ 	.byte	0x3f
	.zero		1


	//   ....[7]....
        /*00fc*/ 	.word	0x000014e0
        /*0100*/ 	.word	0x00000003
        /*0104*/ 	.word	0x00000000
        /*0108*/ 	.short	0x010a
        /*010a*/ 	.byte	0x3f
	.zero		1


	//   ....[8]....
        /*010c*/ 	.word	0x00001ae0
        /*0110*/ 	.word	0x00000005
        /*0114*/ 	.word	0x00000000
        /*0118*/ 	.short	0x010a
        /*011a*/ 	.byte	0x3f
	.zero		1


	//   ....[9]....
        /*011c*/ 	.word	0x00001b20
        /*0120*/ 	.word	0x00000005
        /*0124*/ 	.word	0x00000000
        /*0128*/ 	.short	0x010a
        /*012a*/ 	.byte	0x3f
	.zero		1


	//   ....[10]....
        /*012c*/ 	.word	0x00001fb0
        /*0130*/ 	.word	0x00000005
        /*0134*/ 	.word	0x00000000
        /*0138*/ 	.short	0x0101
        /*013a*/ 	.byte	0x3f
	.zero		1


	//   ....[11]....
        /*013c*/ 	.word	0x00002190
        /*0140*/ 	.word	0x00000003
        /*0144*/ 	.word	0x00000000
        /*0148*/ 	.short	0x0101
        /*014a*/ 	.byte	0x3f
	.zero		1


	//   ....[12]....
        /*014c*/ 	.word	0x0000af80
        /*0150*/ 	.word	0x00000014
        /*0154*/ 	.word	0x00000010
        /*0158*/ 	.short	0x010a
        /*015a*/ 	.byte	0x3f
	.zero		1


	//   ....[13]....
        /*015c*/ 	.word	0x0000b400
        /*0160*/ 	.word	0x00000005
        /*0164*/ 	.word	0x00000038
        /*0168*/ 	.short	0x0101
        /*016a*/ 	.byte	0x3f
	.zero		1


	//   ....[14]....
        /*016c*/ 	.word	0x0000bb20
        /*0170*/ 	.word	0x00000007
        /*0174*/ 	.word	0x00000000
        /*0178*/ 	.short	0x010a
        /*017a*/ 	.byte	0x3f
	.zero		1


	//   ....[15]....
        /*017c*/ 	.word	0x0000bba0
        /*0180*/ 	.word	0x00000003
        /*0184*/ 	.word	0x00000000
        /*0188*/ 	.short	0x010a
        /*018a*/ 	.byte	0x3f
	.zero		1


	//   ....[16]....
        /*018c*/ 	.word	0x0000bc00
        /*0190*/ 	.word	0x00000003
        /*0194*/ 	.word	0x00000000
        /*0198*/ 	.short	0x010a
        /*019a*/ 	.byte	0x3f
	.zero		1


	//   ....[17]....
        /*019c*/ 	.word	0x0000bc50
        /*01a0*/ 	.word	0x00000005
        /*01a4*/ 	.word	0x00000000
        /*01a8*/ 	.short	0x010a
        /*01aa*/ 	.byte	0x3f
	.zero		1


	//   ....[18]....
        /*01ac*/ 	.word	0x0000bd20
        /*01b0*/ 	.word	0x00000014
        /*01b4*/ 	.word	0x00000010
        /*01b8*/ 	.short	0x010a
        /*01ba*/ 	.byte	0x3f
	.zero		1


	//   ....[19]....
        /*01bc*/ 	.word	0x0000bdf0
        /*01c0*/ 	.word	0x00000007
        /*01c4*/ 	.word	0x00000000
        /*01c8*/ 	.short	0x010a
        /*01ca*/ 	.byte	0x3f
	.zero		1


	//----- nvinfo : EIATTR_NUM_MBARRIERS
	.align		4
.L_35:
        /*01cc*/ 	.byte	0x03, 0x38
        /*01ce*/ 	.short	0x0006


	//----- nvinfo : EIATTR_EXIT_INSTR_OFFSETS
	.align		4
        /*01d0*/ 	.byte	0x04, 0x1c
        /*01d2*/ 	.short	(.L_37 - .L_36)


	//   ....[0]....
.L_36:
        /*01d4*/ 	.word	0x00000930


	//   ....[1]....
        /*01d8*/ 	.word	0x00001150


	//   ....[2]....
        /*01dc*/ 	.word	0x0000a690


	//   ....[3]....
        /*01e0*/ 	.word	0x0000abf0


	//   ....[4]....
        /*01e4*/ 	.word	0x0000bbf0


	//----- nvinfo : EIATTR_MAX_THREADS
	.align		4
.L_37:
        /*01e8*/ 	.byte	0x04, 0x05
        /*01ea*/ 	.short	(.L_39 - .L_38)
.L_38:
        /*01ec*/ 	.word	0x00000180
        /*01f0*/ 	.word	0x00000001
        /*01f4*/ 	.word	0x00000001


	//----- nvinfo : EIATTR_CRS_STACK_SIZE
	.align		4
.L_39:
        /*01f8*/ 	.byte	0x04, 0x1e
        /*01fa*/ 	.short	(.L_41 - .L_40)
.L_40:
        /*01fc*/ 	.word	0x00000000


	//----- nvinfo : EIATTR_CBANK_PARAM_SIZE
	.align		4
.L_41:
        /*0200*/ 	.byte	0x03, 0x19
        /*0202*/ 	.short	0x0470


	//----- nvinfo : EIATTR_PARAM_CBANK
	.align		4
        /*0204*/ 	.byte	0x04, 0x0a
        /*0206*/ 	.short	(.L_43 - .L_42)
	.align		4
.L_42:
        /*0208*/ 	.word	index@(.nv.constant0._ZN7cutlass13device_kernelINS_4gemm6kernel13GemmUniversalIN4cute5tupleIJiiiiEEENS1_10collective13CollectiveMmaINS1_34MainloopSm90TmaGmmaWarpSpecializedILi2ENS5_IJNS4_1CILi4EEENSA_ILi1EEESC_EEENS1_35KernelTmaWarpSpecializedCooperativeEEENS5_IJNSA_ILi128EEENSA_ILi256EEENSA_ILi64EEEEEENS_10tfloat32_tENS5_IJlSC_lEEESK_SL_NS4_8TiledMMAINS4_8MMA_AtomIJNS4_4SM904GMMA30MMA_64x256x8_F32TF32TF32_SS_TNILNSP_7ScaleInE1ELSR_1EEEEEENS4_6LayoutINS5_IJNSA_ILi2EEESC_SC_EEENS5_IJSC_NSA_ILi0EEESX_EEEEENS5_IJNS4_10UnderscoreES10_S10_EEEEENS4_13SM90_TMA_LOADENS4_14ComposedLayoutINS4_7SwizzleILi3ELi4ELi3EEENS4_18smem_ptr_flag_bitsILi32EEENSU_INS5_IJNSA_ILi8EEENSA_ILi32EEEEEENS5_IJS1A_SC_EEEEEEEvNS4_8identityENS4_23SM90_TMA_LOAD_MULTICASTES1E_vS1F_EENS_8epilogue10collective6detail29Sm90TmaWarpSpecializedAdapterINS1J_15DefaultEpilogueISK_SL_SL_NS1I_6thread17LinearCombinationISK_Li1EffLNS1N_9ScaleType4KindE0ELNS_15FloatRoundStyleE2ESK_EENS1_15EpilogueDefaultEEEEEvvEEEEvNT_6ParamsE)
        /*020c*/ 	.short	0x0210
        /*020e*/ 	.short	0x0470


	//----- nvinfo : EIATTR_SW_WAR
	.align		4
.L_43:
        /*0210*/ 	.byte	0x04, 0x36
        /*0212*/ 	.short	(.L_45 - .L_44)
.L_44:
        /*0214*/ 	.word	0x00000008
.L_45:


//--------------------- .nv.callgraph             --------------------------
	.section	.nv.callgraph,"",@"SHT_CUDA_CALLGRAPH"
	.align	4
	.sectionentsize	8
	.align		4
        /*0000*/ 	.word	0x00000000
	.align		4
        /*0004*/ 	.word	0xffffffff
	.align		4
        /*0008*/ 	.word	index@(_ZN7cutlass13device_kernelINS_4gemm6kernel13GemmUniversalIN4cute5tupleIJiiiiEEENS1_10collective13CollectiveMmaINS1_34MainloopSm90TmaGmmaWarpSpecializedILi2ENS5_IJNS4_1CILi4EEENSA_ILi1EEESC_EEENS1_35KernelTmaWarpSpecializedCooperativeEEENS5_IJNSA_ILi128EEENSA_ILi256EEENSA_ILi64EEEEEENS_10tfloat32_tENS5_IJlSC_lEEESK_SL_NS4_8TiledMMAINS4_8MMA_AtomIJNS4_4SM904GMMA30MMA_64x256x8_F32TF32TF32_SS_TNILNSP_7ScaleInE1ELSR_1EEEEEENS4_6LayoutINS5_IJNSA_ILi2EEESC_SC_EEENS5_IJSC_NSA_ILi0EEESX_EEEEENS5_IJNS4_10UnderscoreES10_S10_EEEEENS4_13SM90_TMA_LOADENS4_14ComposedLayoutINS4_7SwizzleILi3ELi4ELi3EEENS4_18smem_ptr_flag_bitsILi32EEENSU_INS5_IJNSA_ILi8EEENSA_ILi32EEEEEENS5_IJS1A_SC_EEEEEEEvNS4_8identityENS4_23SM90_TMA_LOAD_MULTICASTES1E_vS1F_EENS_8epilogue10collective6detail29Sm90TmaWarpSpecializedAdapterINS1J_15DefaultEpilogueISK_SL_SL_NS1I_6thread17LinearCombinationISK_Li1EffLNS1N_9ScaleType4KindE0ELNS_15FloatRoundStyleE2ESK_EENS1_15EpilogueDefaultEEEEEvvEEEEvNT_6ParamsE)
	.align		4
        /*000c*/ 	.word	index@(__assertfail)
	.align		4
        /*0010*/ 	.word	0x00000000
	.align		4
        /*0014*/ 	.word	0xfffffffe
	.align		4
        /*0018*/ 	.word	0x00000000
	.align		4
        /*001c*/ 	.word	0xfffffffd
	.align		4
        /*0020*/ 	.word	0x00000000
	.align		4
        /*0024*/ 	.word	0xfffffffc


//--------------------- .nv.constant4             --------------------------
	.section	.nv.constant4,"a",@progbits
	.align	8
	.align		8
.nv.constant4:
        /*0000*/ 	.dword	__assertfail
	.align		8
        /*0008*/ 	.dword	__unnamed_1
	.align		8
        /*0010*/ 	.dword	_ZN40_INTERNAL_7bc41d41_4_k_cu_c8ce5703_210134cuda3std3__45__cpo5beginE
	.align		8
        /*0018*/ 	.dword	_ZN40_INTERNAL_7bc41d41_4_k_cu_c8ce5703_210134cuda3std3__45__cpo3endE
	.align		8
        /*0020*/ 	.dword	_ZN40_INTERNAL_7bc41d41_4_k_cu_c8ce5703_210134cuda3std3__45__cpo6cbeginE
	.align		8
        /*0028*/ 	.dword	_ZN40_INTERNAL_7bc41d41_4_k_cu_c8ce5703_210134cuda3std3__45__cpo4cendE
	.align		8
        /*0030*/ 	.dword	_ZN40_INTERNAL_7bc41d41_4_k_cu_c8ce5703_210134cuda3std3__442_GLOBAL__N__7bc41d41_4_k_cu_c8ce5703_210136ignoreE
	.align		8
        /*0038*/ 	.dword	_ZN40_INTERNAL_7bc41d41_4_k_cu_c8ce5703_210134cuda3std3__419piecewise_constructE
	.align		8
        /*0040*/ 	.dword	_ZN40_INTERNAL_7bc41d41_4_k_cu_c8ce5703_210134cuda3std3__48in_placeE
	.align		8
        /*0048*/ 	.dword	_ZN40_INTERNAL_7bc41d41_4_k_cu_c8ce5703_210134cuda3std6ranges3__45__cpo4swapE
	.align		8
        /*0050*/ 	.dword	_ZN40_INTERNAL_7bc41d41_4_k_cu_c8ce5703_210134cuda3std6ranges3__45__cpo9iter_moveE
	.align		8
        /*0058*/ 	.dword	_ZN40_INTERNAL_7bc41d41_4_k_cu_c8ce5703_210134cute7productE
	.align		8
        /*0060*/ 	.dword	_ZN40_INTERNAL_7bc41d41_4_k_cu_c8ce5703_210134cute1_E
	.align		8
        /*0068*/ 	.dword	$str$22
	.align		8
        /*0070*/ 	.dword	$str$23


//--------------------- .text._ZN7cutlass13device_kernelINS_4gemm6kernel13GemmUniversalIN4cute5tupleIJiiiiEEENS1_10collective13CollectiveMmaINS1_34MainloopSm90TmaGmmaWarpSpecializedILi2ENS5_IJNS4_1CILi4EEENSA_ILi1EEESC_EEENS1_35KernelTmaWarpSpecializedCooperativeEEENS5_IJNSA_ILi128EEENSA_ILi256EEENSA_ILi64EEEEEENS_10tfloat32_tENS5_IJlSC_lEEESK_SL_NS4_8TiledMMAINS4_8MMA_AtomIJNS4_4SM904GMMA30MMA_64x256x8_F32TF32TF32_SS_TNILNSP_7ScaleInE1ELSR_1EEEEEENS4_6LayoutINS5_IJNSA_ILi2EEESC_SC_EEENS5_IJSC_NSA_ILi0EEESX_EEEEENS5_IJNS4_10UnderscoreES10_S10_EEEEENS4_13SM90_TMA_LOADENS4_14ComposedLayoutINS4_7SwizzleILi3ELi4ELi3EEENS4_18smem_ptr_flag_bitsILi32EEENSU_INS5_IJNSA_ILi8EEENSA_ILi32EEEEEENS5_IJS1A_SC_EEEEEEEvNS4_8identityENS4_23SM90_TMA_LOAD_MULTICASTES1E_vS1F_EENS_8epilogue10collective6detail29Sm90TmaWarpSpecializedAdapterINS1J_15DefaultEpilogueISK_SL_SL_NS1I_6thread17LinearCombinationISK_Li1EffLNS1N_9ScaleType4KindE0ELNS_15FloatRoundStyleE2ESK_EENS1_15EpilogueDefaultEEEEEvvEEEEvNT_6ParamsE --------------------------
	.section	.text._ZN7cutlass13device_kernelINS_4gemm6kernel13GemmUniversalIN4cute5tupleIJiiiiEEENS1_10collective13CollectiveMmaINS1_34MainloopSm90TmaGmmaWarpSpecializedILi2ENS5_IJNS4_1CILi4EEENSA_ILi1EEESC_EEENS1_35KernelTmaWarpSpecializedCooperativeEEENS5_IJNSA_ILi128EEENSA_ILi256EEENSA_ILi64EEEEEENS_10tfloat32_tENS5_IJlSC_lEEESK_SL_NS4_8TiledMMAINS4_8MMA_AtomIJNS4_4SM904GMMA30MMA_64x256x8_F32TF32TF32_SS_TNILNSP_7ScaleInE1ELSR_1EEEEEENS4_6LayoutINS5_IJNSA_ILi2EEESC_SC_EEENS5_IJSC_NSA_ILi0EEESX_EEEEENS5_IJNS4_10UnderscoreES10_S10_EEEEENS4_13SM90_TMA_LOADENS4_14ComposedLayoutINS4_7SwizzleILi3ELi4ELi3EEENS4_18smem_ptr_flag_bitsILi32EEENSU_INS5_IJNSA_ILi8EEENSA_ILi32EEEEEENS5_IJS1A_SC_EEEEEEEvNS4_8identityENS4_23SM90_TMA_LOAD_MULTICASTES1E_vS1F_EENS_8epilogue10collective6detail29Sm90TmaWarpSpecializedAdapterINS1J_15DefaultEpilogueISK_SL_SL_NS1I_6thread17LinearCombinationISK_Li1EffLNS1N_9ScaleType4KindE0ELNS_15FloatRoundStyleE2ESK_EENS1_15EpilogueDefaultEEEEEvvEEEEvNT_6ParamsE,"ax",@progbits
	.align	128
.text._ZN7cutlass13device_kernelINS_4gemm6kernel13GemmUniversalIN4cute5tupleIJiiiiEEENS1_10collective13CollectiveMmaINS1_34MainloopSm90TmaGmmaWarpSpecializedILi2ENS5_IJNS4_1CILi4EEENSA_ILi1EEESC_EEENS1_35KernelTmaWarpSpecializedCooperativeEEENS5_IJNSA_ILi128EEENSA_ILi256EEENSA_ILi64EEEEEENS_10tfloat32_tENS5_IJlSC_lEEESK_SL_NS4_8TiledMMAINS4_8MMA_AtomIJNS4_4SM904GMMA30MMA_64x256x8_F32TF32TF32_SS_TNILNSP_7ScaleInE1ELSR_1EEEEEENS4_6LayoutINS5_IJNSA_ILi2EEESC_SC_EEENS5_IJSC_NSA_ILi0EEESX_EEEEENS5_IJNS4_10UnderscoreES10_S10_EEEEENS4_13SM90_TMA_LOADENS4_14ComposedLayoutINS4_7SwizzleILi3ELi4ELi3EEENS4_18smem_ptr_flag_bitsILi32EEENSU_INS5_IJNSA_ILi8EEENSA_ILi32EEEEEENS5_IJS1A_SC_EEEEEEEvNS4_8identityENS4_23SM90_TMA_LOAD_MULTICASTES1E_vS1F_EENS_8epilogue10collective6detail29Sm90TmaWarpSpecializedAdapterINS1J_15DefaultEpilogueISK_SL_SL_NS1I_6thread17LinearCombinationISK_Li1EffLNS1N_9ScaleType4KindE0ELNS_15FloatRoundStyleE2ESK_EENS1_15EpilogueDefaultEEEEEvvEEEEvNT_6ParamsE:
        .type           _ZN7cutlass13device_kernelINS_4gemm6kernel13GemmUniversalIN4cute5tupleIJiiiiEEENS1_10collective13CollectiveMmaINS1_34MainloopSm90TmaGmmaWarpSpecializedILi2ENS5_IJNS4_1CILi4EEENSA_ILi1EEESC_EEENS1_35KernelTmaWarpSpecializedCooperativeEEENS5_IJNSA_ILi128EEENSA_ILi256EEENSA_ILi64EEEEEENS_10tfloat32_tENS5_IJlSC_lEEESK_SL_NS4_8TiledMMAINS4_8MMA_AtomIJNS4_4SM904GMMA30MMA_64x256x8_F32TF32TF32_SS_TNILNSP_7ScaleInE1ELSR_1EEEEEENS4_6LayoutINS5_IJNSA_ILi2EEESC_SC_EEENS5_IJSC_NSA_ILi0EEESX_EEEEENS5_IJNS4_10UnderscoreES10_S10_EEEEENS4_13SM90_TMA_LOADENS4_14ComposedLayoutINS4_7SwizzleILi3ELi4ELi3EEENS4_18smem_ptr_flag_bitsILi32EEENSU_INS5_IJNSA_ILi8EEENSA_ILi32EEEEEENS5_IJS1A_SC_EEEEEEEvNS4_8identityENS4_23SM90_TMA_LOAD_MULTICASTES1E_vS1F_EENS_8epilogue10collective6detail29Sm90TmaWarpSpecializedAdapterINS1J_15DefaultEpilogueISK_SL_SL_NS1I_6thread17LinearCombinationISK_Li1EffLNS1N_9ScaleType4KindE0ELNS_15FloatRoundStyleE2ESK_EENS1_15EpilogueDefaultEEEEEvvEEEEvNT_6ParamsE,@function
        .size           _ZN7cutlass13device_kernelINS_4gemm6kernel13GemmUniversalIN4cute5tupleIJiiiiEEENS1_10collective13CollectiveMmaINS1_34MainloopSm90TmaGmmaWarpSpecializedILi2ENS5_IJNS4_1CILi4EEENSA_ILi1EEESC_EEENS1_35KernelTmaWarpSpecializedCooperativeEEENS5_IJNSA_ILi128EEENSA_ILi256EEENSA_ILi64EEEEEENS_10tfloat32_tENS5_IJlSC_lEEESK_SL_NS4_8TiledMMAINS4_8MMA_AtomIJNS4_4SM904GMMA30MMA_64x256x8_F32TF32TF32_SS_TNILNSP_7ScaleInE1ELSR_1EEEEEENS4_6LayoutINS5_IJNSA_ILi2EEESC_SC_EEENS5_IJSC_NSA_ILi0EEESX_EEEEENS5_IJNS4_10UnderscoreES10_S10_EEEEENS4_13SM90_TMA_LOADENS4_14ComposedLayoutINS4_7SwizzleILi3ELi4ELi3EEENS4_18smem_ptr_flag_bitsILi32EEENSU_INS5_IJNSA_ILi8EEENSA_ILi32EEEEEENS5_IJS1A_SC_EEEEEEEvNS4_8identityENS4_23SM90_TMA_LOAD_MULTICASTES1E_vS1F_EENS_8epilogue10collective6detail29Sm90TmaWarpSpecializedAdapterINS1J_15DefaultEpilogueISK_SL_SL_NS1I_6thread17LinearCombinationISK_Li1EffLNS1N_9ScaleType4KindE0ELNS_15FloatRoundStyleE2ESK_EENS1_15EpilogueDefaultEEEEEvvEEEEvNT_6ParamsE,(.L_x_321 - _ZN7cutlass13device_kernelINS_4gemm6kernel13GemmUniversalIN4cute5tupleIJiiiiEEENS1_10collective13CollectiveMmaINS1_34MainloopSm90TmaGmmaWarpSpecializedILi2ENS5_IJNS4_1CILi4EEENSA_ILi1EEESC_EEENS1_35KernelTmaWarpSpecializedCooperativeEEENS5_IJNSA_ILi128EEENSA_ILi256EEENSA_ILi64EEEEEENS_10tfloat32_tENS5_IJlSC_lEEESK_SL_NS4_8TiledMMAINS4_8MMA_AtomIJNS4_4SM904GMMA30MMA_64x256x8_F32TF32TF32_SS_TNILNSP_7ScaleInE1ELSR_1EEEEEENS4_6LayoutINS5_IJNSA_ILi2EEESC_SC_EEENS5_IJSC_NSA_ILi0EEESX_EEEEENS5_IJNS4_10UnderscoreES10_S10_EEEEENS4_13SM90_TMA_LOADENS4_14ComposedLayoutINS4_7SwizzleILi3ELi4ELi3EEENS4_18smem_ptr_flag_bitsILi32EEENSU_INS5_IJNSA_ILi8EEENSA_ILi32EEEEEENS5_IJS1A_SC_EEEEEEEvNS4_8identityENS4_23SM90_TMA_LOAD_MULTICASTES1E_vS1F_EENS_8epilogue10collective6detail29Sm90TmaWarpSpecializedAdapterINS1J_15DefaultEpilogueISK_SL_SL_NS1I_6thread17LinearCombinationISK_Li1EffLNS1N_9ScaleType4KindE0ELNS_15FloatRoundStyleE2ESK_EENS1_15EpilogueDefaultEEEEEvvEEEEvNT_6ParamsE)
        .other          _ZN7cutlass13device_kernelINS_4gemm6kernel13GemmUniversalIN4cute5tupleIJiiiiEEENS1_10collective13CollectiveMmaINS1_34MainloopSm90TmaGmmaWarpSpecializedILi2ENS5_IJNS4_1CILi4EEENSA_ILi1EEESC_EEENS1_35KernelTmaWarpSpecializedCooperativeEEENS5_IJNSA_ILi128EEENSA_ILi256EEENSA_ILi64EEEEEENS_10tfloat32_tENS5_IJlSC_lEEESK_SL_NS4_8TiledMMAINS4_8MMA_AtomIJNS4_4SM904GMMA30MMA_64x256x8_F32TF32TF32_SS_TNILNSP_7ScaleInE1ELSR_1EEEEEENS4_6LayoutINS5_IJNSA_ILi2EEESC_SC_EEENS5_IJSC_NSA_ILi0EEESX_EEEEENS5_IJNS4_10UnderscoreES10_S10_EEEEENS4_13SM90_TMA_LOADENS4_14ComposedLayoutINS4_7SwizzleILi3ELi4ELi3EEENS4_18smem_ptr_flag_bitsILi32EEENSU_INS5_IJNSA_ILi8EEENSA_ILi32EEEEEENS5_IJS1A_SC_EEEEEEEvNS4_8identityENS4_23SM90_TMA_LOAD_MULTICASTES1E_vS1F_EENS_8epilogue10collective6detail29Sm90TmaWarpSpecializedAdapterINS1J_15DefaultEpilogueISK_SL_SL_NS1I_6thread17LinearCombinationISK_Li1EffLNS1N_9ScaleType4KindE0ELNS_15FloatRoundStyleE2ESK_EENS1_15EpilogueDefaultEEEEEvvEEEEvNT_6ParamsE,@"STO_CUDA_ENTRY STV_DEFAULT"
_ZN7cutlass13device_kernelINS_4gemm6kernel13GemmUniversalIN4cute5tupleIJiiiiEEENS1_10collective13CollectiveMmaINS1_34MainloopSm90TmaGmmaWarpSpecializedILi2ENS5_IJNS4_1CILi4EEENSA_ILi1EEESC_EEENS1_35KernelTmaWarpSpecializedCooperativeEEENS5_IJNSA_ILi128EEENSA_ILi256EEENSA_ILi64EEEEEENS_10tfloat32_tENS5_IJlSC_lEEESK_SL_NS4_8TiledMMAINS4_8MMA_AtomIJNS4_4SM904GMMA30MMA_64x256x8_F32TF32TF32_SS_TNILNSP_7ScaleInE1ELSR_1EEEEEENS4_6LayoutINS5_IJNSA_ILi2EEESC_SC_EEENS5_IJSC_NSA_ILi0EEESX_EEEEENS5_IJNS4_10UnderscoreES10_S10_EEEEENS4_13SM90_TMA_LOADENS4_14ComposedLayoutINS4_7SwizzleILi3ELi4ELi3EEENS4_18smem_ptr_flag_bitsILi32EEENSU_INS5_IJNSA_ILi8EEENSA_ILi32EEEEEENS5_IJS1A_SC_EEEEEEEvNS4_8identityENS4_23SM90_TMA_LOAD_MULTICASTES1E_vS1F_EENS_8epilogue10collective6detail29Sm90TmaWarpSpecializedAdapterINS1J_15DefaultEpilogueISK_SL_SL_NS1I_6thread17LinearCombinationISK_Li1EffLNS1N_9ScaleType4KindE0ELNS_15FloatRoundStyleE2ESK_EENS1_15EpilogueDefaultEEEEEvvEEEEvNT_6ParamsE:
[----:B------:R-:W0:Y:S01]  /*0000*/  LDC R1, c[0x0][0x28] ;  /* 0x00000a00ff017b82 */ /* 0x000e220000000800 */
[----:B------:R-:W1:Y:S01]  /*0010*/  S2R R18, SR_TID.X ;  /* 0x0000000000127919 */ /* 0x000e620000002100 */
[----:B------:R-:W-:Y:S01]  /*0020*/  ELECT P0, URZ, PT ;  /* 0x00000000003f782f */ /* 0x000fe20003800000 */
[----:B------:R-:W-:Y:S01]  /*0030*/  BSSY B0, `(.L_x_0) ;  /* 0x000000f000007945 */ /* 0x000fe20003800000 */
[--C-:B-1----:R-:W-:Y:S02]  /*0040*/  SHF.R.U32.HI R0, RZ, 0x5, R18.reuse ;  /* 0x00000005ff007819 */ /* 0x102fe40000011612 */
[----:B------:R-:W-:-:S03]  /*0050*/  SHF.R.U32.HI R3, RZ, 0x7, R18 ;  /* 0x00000007ff037819 */ /* 0x000fc60000011612 */
[----:B------:R-:W1:Y:S04]  /*0060*/  SHFL.IDX PT, R2, R0, RZ, 0x1f ;  /* 0x00001fff00027589 */ /* 0x000e6800000e0000 */
[----:B------:R2:W3:Y:S01]  /*0070*/  SHFL.IDX PT, R5, R3, RZ, 0x1f ;  /* 0x00001fff03057589 */ /* 0x0004e200000e0000 */
[----:B-1----:R-:W-:-:S13]  /*0080*/  ISETP.NE.OR P0, PT, R2, RZ, !P0 ;  /* 0x000000ff0200720c */ /* 0x002fda0004705670 */
[----:B0-23--:R-:W-:Y:S05]  /*0090*/  @P0 BRA `(.L_x_1) ;  /* 0x0000000000200947 */ /* 0x00dfea0003800000 */
[----:B------:R-:W-:Y:S02]  /*00a0*/  ULDC.64 UR4, c[0x0][0x198] ;  /* 0x0000660000047ab9 */ /* 0x000fe40000000a00 */
[----:B------:R-:W-:Y:S02]  /*00b0*/  UIADD3 UR6, UP0, UR4, 0xf0, URZ ;  /* 0x000000f004067890 */ /* 0x000fe4000ff1e03f */
[----:B------:R-:W-:Y:S02]  /*00c0*/  UIADD3 UR4, UP1, UR4, 0x1f0, URZ ;  /* 0x000001f004047890 */ /* 0x000fe4000ff3e03f */
[----:B------:R-:W-:Y:S02]  /*00d0*/  UIADD3.X UR7, URZ, UR5, URZ, UP0, !UPT ;  /* 0x000000053f077290 */ /* 0x000fe400087fe43f */
[----:B------:R-:W-:-:S07]  /*00e0*/  UIADD3.X UR5, URZ, UR5, URZ, UP1, !UPT ;  /* 0x000000053f057290 */ /* 0x000fce0008ffe43f */
[----:B------:R0:W-:Y:S02]  /*00f0*/  UTMACCTL.PF [UR6] ;  /* 0x00000000060079b9 */ /* 0x0001e40008040000 */
[----:B------:R0:W-:Y:S02]  /*0100*/  UTMACCTL.PF [UR4] ;  /* 0x00000000040079b9 */ /* 0x0001e40008040000 */
[----:B0-----:R-:W-:Y:S01]  /*0110*/  NOP ;  /* 0x0000000000007918 */ /* 0x001fe20000000000 */
.L_x_1:
[----:B------:R-:W-:Y:S05]  /*0120*/  BSYNC B0 ;  /* 0x0000000000007941 */ /* 0x000fea0003800000 */
.L_x_0:
[----:B------:R-:W0:Y:S02]  /*0130*/  SHFL.IDX PT, R3, R0, RZ, 0x1f ;  /* 0x00001fff00037589 */ /* 0x000e2400000e0000 */
[----:B0-----:R-:W-:-:S13]  /*0140*/  ISETP.NE.AND P0, PT, R3, RZ, PT ;  /* 0x000000ff0300720c */ /* 0x001fda0003f05270 */
[----:B------:R-:W-:Y:S05]  /*0150*/  @P0 BRA `(.L_x_2) ;  /* 0x0000000000480947 */ /* 0x000fea0003800000 */
[----:B------:R-:W0:Y:S01]  /*0160*/  S2UR UR8, SR_CgaCtaId ;  /* 0x00000000000879c3 */ /* 0x000e220000008800 */
[----:B------:R-:W-:Y:S01]  /*0170*/  UMOV UR4, 0x400 ;  /* 0x0000040000047882 */ /* 0x000fe20000000000 */
[----:B------:R-:W-:Y:S01]  /*0180*/  UMOV UR5, 0x1 ;  /* 0x0000000100057882 */ /* 0x000fe20000000000 */
[----:B------:R-:W-:Y:S01]  /*0190*/  UMOV UR6, 0x8 ;  /* 0x0000000800067882 */ /* 0x000fe20000000000 */
[----:B------:R-:W-:Y:S01]  /*01a0*/  ELECT P0, URZ, PT ;  /* 0x00000000003f782f */ /* 0x000fe20003800000 */
[----:B------:R-:W-:-:S04]  /*01b0*/  UIADD3 UR6, -UR6, 0x100000, URZ ;  /* 0x0010000006067890 */ /* 0x000fc8000fffe13f */
[----:B------:R-:W-:Y:S02]  /*01c0*/  USHF.L.U32 UR7, UR6, 0xb, URZ ;  /* 0x0000000b06077899 */ /* 0x000fe4000800063f */
[----:B------:R-:W-:Y:S02]  /*01d0*/  USHF.L.U32 UR6, UR6, 0x1, URZ ;  /* 0x0000000106067899 */ /* 0x000fe4000800063f */
[----:B0-----:R-:W-:Y:S02]  /*01e0*/  ULEA UR8, UR8, UR4, 0x18 ;  /* 0x0000000408087291 */ /* 0x001fe4000f8ec03f */
[----:B------:R-:W-:-:S04]  /*01f0*/  UIADD3 UR4, -UR5, 0x100000, URZ ;  /* 0x0010000005047890 */ /* 0x000fc8000fffe13f */
[----:B------:R-:W-:Y:S02]  /*0200*/  USHF.L.U32 UR5, UR4, 0xb, URZ ;  /* 0x0000000b04057899 */ /* 0x000fe4000800063f */
[----:B------:R-:W-:Y:S01]  /*0210*/  USHF.L.U32 UR4, UR4, 0x1, URZ ;  /* 0x0000000104047899 */ /* 0x000fe2000800063f */
[----:B------:R-:W0:Y:S11]  /*0220*/  FENCE.VIEW.ASYNC.S ;  /* 0x00000000000073c6 */ /* 0x000e360000000000 */
[----:B0-----:R0:W1:Y:S01]  /*0230*/  SYNCS.EXCH.64 URZ, [UR8], UR4 ;  /* 0x00000004083f75b2 */ /* 0x0010620008000100 */
[----:B------:R0:W2:Y:S01]  /*0240*/  SYNCS.EXCH.64 URZ, [UR8+0x10], UR6 ;  /* 0x00001006083f75b2 */ /* 0x0000a20008000100 */
[----:B------:R0:W3:Y:S01]  /*0250*/  SYNCS.EXCH.64 URZ, [UR8+0x8], UR4 ;  /* 0x00000804083f75b2 */ /* 0x0000e20008000100 */
[----:B------:R0:W4:Y:S01]  /*0260*/  SYNCS.EXCH.64 URZ, [UR8+0x18], UR6 ;  /* 0x00001806083f75b2 */ /* 0x0001220008000100 */
[----:B------:R-:W-:Y:S01]  /*0270*/  NOP ;  /* 0x0000000000007918 */ /* 0x000fe20000000000 */
.L_x_2:
[----:B------:R-:W-:Y:S01]  /*0280*/  SHF.R.S32.HI R7, RZ, 0x1f, R18 ;  /* 0x0000001fff077819 */ /* 0x000fe20000011412 */
[----:B------:R-:W5:Y:S01]  /*0290*/  SHFL.IDX PT, R0, R0, RZ, 0x1f ;  /* 0x00001fff00007589 */ /* 0x000f6200000e0000 */
[----:B0-----:R-:W0:Y:S01]  /*02a0*/  S2UR UR8, SR_CTAID.X ;  /* 0x00000000000879c3 */ /* 0x001e220000002500 */
[----:B------:R-:W-:Y:S02]  /*02b0*/  ELECT P0, URZ, PT ;  /* 0x00000000003f782f */ /* 0x000fe40003800000 */
[----:B------:R-:W-:Y:S01]  /*02c0*/  LEA.HI R7, R7, R18, RZ, 0x7 ;  /* 0x0000001207077211 */ /* 0x000fe200078f38ff */
[----:B------:R-:W1:Y:S01]  /*02d0*/  S2R R4, SR_CTAID.Y ;  /* 0x0000000000047919 */ /* 0x000e620000002600 */
[----:B------:R-:W-:Y:S01]  /*02e0*/  SHF.R.S32.HI R8, RZ, 0x1f, R3 ;  /* 0x0000001fff087819 */ /* 0x000fe20000011403 */
[----:B------:R-:W-:Y:S01]  /*02f0*/  ULDC UR4, c[0x0][0x150] ;  /* 0x0000540000047ab9 */ /* 0x000fe20000000800 */
[----:B------:R-:W-:Y:S01]  /*0300*/  LOP3.LUT R7, R7, 0xffffff80, RZ, 0xc0, !PT ;  /* 0xffffff8007077812 */ /* 0x000fe200078ec0ff */
[----:B------:R-:W-:Y:S01]  /*0310*/  NOP ;  /* 0x0000000000007918 */ /* 0x000fe20000000000 */
[----:B------:R-:W-:Y:S01]  /*0320*/  LEA.HI R8, R8, R3, RZ, 0x2 ;  /* 0x0000000308087211 */ /* 0x000fe200078f10ff */
[----:B------:R-:W2:Y:S01]  /*0330*/  LDC R10, c[0x0][0x144] ;  /* 0x00005100ff0a7b82 */ /* 0x000ea20000000800 */
[----:B------:R-:W-:Y:S01]  /*0340*/  NOP ;  /* 0x0000000000007918 */ /* 0x000fe20000000000 */
[----:B------:R-:W-:Y:S01]  /*0350*/  IMAD.IADD R6, R18, 0x1, -R7 ;  /* 0x0000000112067824 */ /* 0x000fe200078e0a07 */
[----:B------:R-:W-:Y:S01]  /*0360*/  LOP3.LUT R8, R8, 0x3ffffffc, RZ, 0xc0, !PT ;  /* 0x3ffffffc08087812 */ /* 0x000fe200078ec0ff */
[----:B------:R-:W-:Y:S01]  /*0370*/  IMAD.MOV.U32 R22, RZ, RZ, 0x1 ;  /* 0x00000001ff167424 */ /* 0x000fe200078e00ff */
[----:B------:R-:W-:-:S02]  /*0380*/  ISETP.NE.AND P3, PT, R5, RZ, PT ;  /* 0x000000ff0500720c */ /* 0x000fc40003f65270 */
[----:B------:R-:W-:Y:S01]  /*0390*/  SHF.R.S32.HI R7, RZ, 0x1f, R6 ;  /* 0x0000001fff077819 */ /* 0x000fe20000011406 */
[----:B------:R-:W-:Y:S01]  /*03a0*/  IMAD.IADD R8, R3, 0x1, -R8 ;  /* 0x0000000103087824 */ /* 0x000fe200078e0a08 */
[----:B------:R-:W3:Y:S02]  /*03b0*/  LDC R12, c[0x0][0x140] ;  /* 0x00005000ff0c7b82 */ /* 0x000ee40000000800 */
[----:B------:R-:W-:Y:S02]  /*03c0*/  LEA.HI R7, R7, R6, RZ, 0x3 ;  /* 0x0000000607077211 */ /* 0x000fe400078f18ff */
[----:B-----5:R-:W-:Y:S02]  /*03d0*/  ISETP.NE.OR P0, PT, R0, RZ, !P0 ;  /* 0x000000ff0000720c */ /* 0x020fe40004705670 */
[--C-:B------:R-:W-:Y:S02]  /*03e0*/  SHF.R.S32.HI R0, RZ, 0x3, R7.reuse ;  /* 0x00000003ff007819 */ /* 0x100fe40000011407 */
[----:B------:R-:W-:-:S02]  /*03f0*/  SHF.R.S32.HI R7, RZ, 0x1f, R7 ;  /* 0x0000001fff077819 */ /* 0x000fc40000011407 */
[----:B0-----:R-:W-:Y:S02]  /*0400*/  I2FP.F32.U32 R9, UR8 ;  /* 0x0000000800097c45 */ /* 0x001fe40008201000 */
[----:B------:R-:W-:-:S03]  /*0410*/  LEA.HI R7, R7, R0, RZ, 0x2 ;  /* 0x0000000007077211 */ /* 0x000fc600078f10ff */
[----:B------:R-:W-:Y:S01]  /*0420*/  FMUL R9, R9, UR4 ;  /* 0x0000000409097c20 */ /* 0x000fe20008400000 */
[----:B------:R-:W-:Y:S01]  /*0430*/  LOP3.LUT R7, R7, 0xfffffffc, RZ, 0xc0, !PT ;  /* 0xfffffffc07077812 */ /* 0x000fe200078ec0ff */
[----:B------:R-:W-:Y:S01]  /*0440*/  VOTEU.ALL UP0, P0 ;  /* 0x00000000003f7886 */ /* 0x000fe20000000000 */
[----:B-1----:R-:W-:Y:S01]  /*0450*/  I2FP.F32.U32 R11, R4 ;  /* 0x00000004000b7245 */ /* 0x002fe20000201000 */
[----:B------:R-:W-:Y:S01]  /*0460*/  ULDC UR4, c[0x0][0x154] ;  /* 0x0000550000047ab9 */ /* 0x000fe20000000800 */
[----:B------:R-:W-:Y:S01]  /*0470*/  VOTEU.ALL UP1, P0 ;  /* 0x00000000003f7886 */ /* 0x000fe20000020000 */
[----:B------:R-:W-:Y:S01]  /*0480*/  IMAD.IADD R7, R0, 0x1, -R7 ;  /* 0x0000000100077824 */ /* 0x000fe200078e0a07 */
[----:B------:R-:W0:Y:S01]  /*0490*/  F2I.U32.TRUNC.NTZ R9, R9 ;  /* 0x0000000900097305 */ /* 0x000e22000020f000 */
[----:B------:R-:W1:Y:S01]  /*04a0*/  @!UP0 S2UR UR7, SR_CgaCtaId ;  /* 0x00000000000789c3 */ /* 0x000e620000008800 */
[----:B------:R-:W-:Y:S01]  /*04b0*/  @!UP0 UMOV UR6, 0x400 ;  /* 0x0000040000068882 */ /* 0x000fe20000000000 */
[----:B------:R-:W-:Y:S01]  /*04c0*/  IMAD R8, R8, 0x4, R7 ;  /* 0x0000000408087824 */ /* 0x000fe200078e0207 */
[----:B---3--:R-:W-:-:S04]  /*04d0*/  ISETP.EQ.U32.AND P2, PT, R12, 0x1, PT ;  /* 0x000000010c00780c */ /* 0x008fc80003f42070 */
[----:B------:R-:W-:-:S04]  /*04e0*/  SHF.R.S32.HI R3, RZ, 0x1f, R8 ;  /* 0x0000001fff037819 */ /* 0x000fc80000011408 */
[----:B------:R-:W-:Y:S01]  /*04f0*/  LEA.HI R0, R3, R8, RZ, 0x2 ;  /* 0x0000000803007211 */ /* 0x000fe200078f10ff */
[----:B0-----:R-:W-:-:S03]  /*0500*/  IMAD.MOV R7, RZ, RZ, -R9 ;  /* 0x000000ffff077224 */ /* 0x001fc600078e0a09 */
[----:B------:R-:W-:Y:S01]  /*0510*/  LOP3.LUT R9, R0, 0xfffffffc, RZ, 0xc0, !PT ;  /* 0xfffffffc00097812 */ /* 0x000fe200078ec0ff */
[----:B--2---:R-:W-:Y:S02]  /*0520*/  IMAD R3, R10, R7, UR8 ;  /* 0x000000080a037e24 */ /* 0x004fe4000f8e0207 */
[----:B------:R-:W-:Y:S02]  /*0530*/  FMUL R10, R11, UR4 ;  /* 0x000000040b0a7c20 */ /* 0x000fe40008400000 */
[C---:B------:R-:W-:Y:S01]  /*0540*/  IMAD.IADD R0, R8.reuse, 0x1, -R9 ;  /* 0x0000000108007824 */ /* 0x040fe200078e0a09 */
[----:B------:R-:W0:Y:S01]  /*0550*/  LDC R7, c[0x0][0x148] ;  /* 0x00005200ff077b82 */ /* 0x000e220000000800 */
[----:B------:R-:W-:Y:S01]  /*0560*/  SHF.R.S32.HI R9, RZ, 0x1f, R2 ;  /* 0x0000001fff097819 */ /* 0x000fe20000011402 */
[----:B------:R-:W-:Y:S01]  /*0570*/  IMAD.SHL.U32 R11, R8, 0x4, RZ ;  /* 0x00000004080b7824 */ /* 0x000fe200078e00ff */
[----:B------:R-:W-:Y:S01]  /*0580*/  UMOV UR4, 0x20 ;  /* 0x0000002000047882 */ /* 0x000fe20000000000 */
[----:B------:R-:W-:Y:S01]  /*0590*/  ISETP.NE.AND P4, PT, R0, R3, PT ;  /* 0x000000030000720c */ /* 0x000fe20003f85270 */
[----:B------:R-:W2:Y:S01]  /*05a0*/  F2I.U32.TRUNC.NTZ R10, R10 ;  /* 0x0000000a000a7305 */ /* 0x000ea2000020f000 */
[----:B------:R-:W-:Y:S01]  /*05b0*/  LEA.HI R9, R9, R2, RZ, 0x2 ;  /* 0x0000000209097211 */ /* 0x000fe200078f10ff */
[----:B------:R-:W-:-:S04]  /*05c0*/  @!UP0 UIADD3 UR4, -UR4, 0x100000, URZ ;  /* 0x0010000004048890 */ /* 0x000fc8000fffe13f */
[----:B------:R-:W-:Y:S02]  /*05d0*/  @!UP0 USHF.L.U32 UR5, UR4, 0xb, URZ ;  /* 0x0000000b04058899 */ /* 0x000fe4000800063f */
[----:B------:R-:W-:Y:S01]  /*05e0*/  @!UP0 USHF.L.U32 UR4, UR4, 0x1, URZ ;  /* 0x0000000104048899 */ /* 0x000fe2000800063f */
[----:B------:R-:W-:Y:S01]  /*05f0*/  LOP3.LUT R152, R8, 0xc, R11, 0x78, !PT ;  /* 0x0000000c08987812 */ /* 0x000fe200078e780b */
[----:B-1----:R-:W-:Y:S01]  /*0600*/  @!UP0 ULEA UR6, UR7, UR6, 0x18 ;  /* 0x0000000607068291 */ /* 0x002fe2000f8ec03f */
[----:B------:R-:W-:Y:S01]  /*0610*/  LOP3.LUT R9, R9, 0xfffffffc, RZ, 0xc0, !PT ;  /* 0xfffffffc09097812 */ /* 0x000fe200078ec0ff */
[----:B------:R-:W-:Y:S01]  /*0620*/  VOTEU.ALL UP0, P0 ;  /* 0x00000000003f7886 */ /* 0x000fe20000000000 */
[----:B------:R-:W-:Y:S01]  /*0630*/  LOP3.LUT P0, RZ, R6, 0x7, RZ, 0xc0, !PT ;  /* 0x0000000706ff7812 */ /* 0x000fe2000780c0ff */
[----:B------:R-:W-:Y:S02]  /*0640*/  VIADD R6, R5, 0xffffffff ;  /* 0xffffffff05067836 */ /* 0x000fe40000000000 */
[----:B------:R-:W-:Y:S01]  /*0650*/  IMAD.IADD R0, R2, 0x1, -R9 ;  /* 0x0000000102007824 */ /* 0x000fe200078e0a09 */
[----:B------:R-:W-:-:S02]  /*0660*/  ISETP.LT.U32.AND P0, PT, R152, 0x4, !P0 ;  /* 0x000000049800780c */ /* 0x000fc40004701070 */
[----:B------:R-:W-:Y:S01]  /*0670*/  @P4 SHF.R.S32.HI R9, RZ, 0x1f, R152 ;  /* 0x0000001fff094819 */ /* 0x000fe20000011498 */
[----:B--2---:R-:W-:Y:S01]  /*0680*/  IMAD.MOV R24, RZ, RZ, -R10 ;  /* 0x000000ffff187224 */ /* 0x004fe200078e0a0a */
[C---:B------:R-:W-:Y:S01]  /*0690*/  ISETP.NE.AND P1, PT, R0.reuse, 0x3, PT ;  /* 0x000000030000780c */ /* 0x040fe20003f25270 */
[----:B------:R-:W1:Y:S02]  /*06a0*/  FENCE.VIEW.ASYNC.S ;  /* 0x00000000000073c6 */ /* 0x000e640000000000 */
[----:B-1----:R1:W2:Y:S01]  /*06b0*/  @!UP0 SYNCS.EXCH.64 URZ, [UR6+0x30], UR4 ;  /* 0x00003004063f85b2 */ /* 0x0022a20008000100 */
[----:B------:R-:W-:Y:S01]  /*06c0*/  @P4 LEA.HI R9, R9, R152, RZ, 0x2 ;  /* 0x0000009809094211 */ /* 0x000fe200078f10ff */
[----:B0-----:R-:W-:Y:S01]  /*06d0*/  IMAD R2, R7, R24, R4 ;  /* 0x0000001807027224 */ /* 0x001fe200078e0204 */
[----:B------:R-:W-:Y:S02]  /*06e0*/  ISETP.EQ.OR P1, PT, R0, RZ, !P1 ;  /* 0x000000ff0000720c */ /* 0x000fe40004f22670 */
[----:B------:R-:W-:-:S02]  /*06f0*/  @P4 SHF.R.S32.HI R9, RZ, 0x2, R9 ;  /* 0x00000002ff094819 */ /* 0x000fc40000011409 */
[----:B------:R-:W-:Y:S02]  /*0700*/  ISETP.EQ.AND P1, PT, R5, RZ, P1 ;  /* 0x000000ff0500720c */ /* 0x000fe40000f22270 */
[----:B------:R-:W-:Y:S02]  /*0710*/  @P4 ISETP.NE.AND P5, PT, R9, R2, PT ;  /* 0x000000020900420c */ /* 0x000fe40003fa5270 */
[----:B------:R-:W-:Y:S02]  /*0720*/  ISETP.GE.U32.AND P6, PT, R6, 0x2, PT ;  /* 0x000000020600780c */ /* 0x000fe40003fc6070 */
[----:B------:R-:W-:Y:S02]  /*0730*/  SEL R9, RZ, 0x1, !P0 ;  /* 0x00000001ff097807 */ /* 0x000fe40004000000 */
[----:B------:R-:W-:Y:S01]  /*0740*/  @P4 SEL R22, RZ, 0x1, P5 ;  /* 0x00000001ff164807 */ /* 0x000fe20002800000 */
[----:B------:R1:W0:Y:S01]  /*0750*/  @!UP1 SYNCS.EXCH.64 URZ, [UR6+0x38], UR4 ;  /* 0x00003804063f95b2 */ /* 0x0002220008000100 */
[----:B------:R-:W-:Y:S01]  /*0760*/  SEL R19, RZ, 0x1, !P1 ;  /* 0x00000001ff137807 */ /* 0x000fe20004800000 */
[----:B------:R-:W-:Y:S01]  /*0770*/  NOP ;  /* 0x0000000000007918 */ /* 0x000fe20000000000 */
[----:B------:R-:W-:-:S02]  /*0780*/  LOP3.LUT R22, R22, R9, RZ, 0xc0, !PT ;  /* 0x0000000916167212 */ /* 0x000fc400078ec0ff */
[----:B------:R-:W-:Y:S01]  /*0790*/  SEL R19, R19, 0x2, P6 ;  /* 0x0000000213137807 */ /* 0x000fe20003000000 */
[----:B-12---:R-:W-:Y:S06]  /*07a0*/  @!P2 BRA `(.L_x_3) ;  /* 0x000000000008a947 */ /* 0x006fec0003800000 */
[----:B0---4-:R-:W-:Y:S01]  /*07b0*/  UCGABAR_ARV ;  /* 0x00000000000079c7 */ /* 0x011fe20008000000 */
[----:B------:R-:W-:Y:S05]  /*07c0*/  BRA `(.L_x_4) ;  /* 0x0000000000047947 */ /* 0x000fea0003800000 */
.L_x_3:
[----:B0---4-:R-:W-:Y:S01]  /*07d0*/  NOP ;  /* 0x0000000000007918 */ /* 0x011fe20000000000 */
.L_x_4:
[----:B------:R-:W0:Y:S01]  /*07e0*/  LDC R2, c[0x0][0x65c] ;  /* 0x00019700ff027b82 */ /* 0x000e220000000800 */
[----:B------:R-:W-:Y:S02]  /*07f0*/  IMAD.U32 R8, RZ, RZ, UR8 ;  /* 0x00000008ff087e24 */ /* 0x000fe4000f8e00ff */
[----:B------:R-:W-:Y:S01]  /*0800*/  IMAD.MOV.U32 R9, RZ, RZ, RZ ;  /* 0x000000ffff097224 */ /* 0x000fe200078e00ff */
[----:B0-----:R-:W-:-:S04]  /*0810*/  ISETP.NE.AND P1, PT, R2, 0x1, PT ;  /* 0x000000010200780c */ /* 0x001fc80003f25270 */
[----:B------:R-:W-:-:S09]  /*0820*/  P2R R5, PR, RZ, 0x2 ;  /* 0x00000002ff057803 */ /* 0x000fd20000000000 */
[----:B------:R-:W0:Y:S01]  /*0830*/  @P1 LDC R17, c[0x0][0x10] ;  /* 0x00000400ff111b82 */ /* 0x000e220000000800 */
[----:B------:R-:W-:Y:S02]  /*0840*/  @P1 IMAD.MOV.U32 R5, RZ, RZ, RZ ;  /* 0x000000ffff051224 */ /* 0x000fe400078e00ff */
[----:B------:R-:W-:-:S05]  /*0850*/  @P1 IMAD.MOV.U32 R13, RZ, RZ, RZ ;  /* 0x000000ffff0d1224 */ /* 0x000fca00078e00ff */
[----:B------:R-:W1:Y:S01]  /*0860*/  @!P1 LDC R11, c[0x0][0xc] ;  /* 0x00000300ff0b9b82 */ /* 0x000e620000000800 */
[----:B0-----:R-:W-:-:S04]  /*0870*/  @P1 IMAD.WIDE.U32 R16, R17, UR8, R4 ;  /* 0x0000000811101c25 */ /* 0x001fc8000f8e0004 */
[----:B------:R-:W-:Y:S02]  /*0880*/  @P1 IMAD.IADD R17, R17, 0x1, R13 ;  /* 0x0000000111111824 */ /* 0x000fe400078e020d */
[----:B-1----:R-:W-:-:S04]  /*0890*/  @!P1 IMAD.WIDE.U32 R8, R4, R11, R8 ;  /* 0x0000000b04089225 */ /* 0x002fc800078e0008 */
[----:B------:R-:W-:Y:S02]  /*08a0*/  @!P1 IMAD.MOV.U32 R16, RZ, RZ, R8 ;  /* 0x000000ffff109224 */ /* 0x000fe400078e0008 */
[----:B------:R-:W-:Y:S01]  /*08b0*/  @!P1 IMAD.MOV.U32 R17, RZ, RZ, R9 ;  /* 0x000000ffff119224 */ /* 0x000fe200078e0009 */
[----:B------:R-:W-:Y:S06]  /*08c0*/  @!P2 BRA `(.L_x_5) ;  /* 0x00000000000ca947 */ /* 0x000fec0003800000 */
[----:B------:R-:W-:Y:S01]  /*08d0*/  UCGABAR_WAIT ;  /* 0x0000000000007dc7 */ /* 0x000fe20008000000 */
[----:B------:R-:W-:Y:S01]  /*08e0*/  CCTL.IVALL ;  /* 0x00000000ff00798f */ /* 0x000fe20002000000 */
[----:B------:R-:W-:Y:S05]  /*08f0*/  BRA `(.L_x_6) ;  /* 0x0000000000047947 */ /* 0x000fea0003800000 */
.L_x_5:
[----:B------:R-:W-:Y:S06]  /*0900*/  BAR.SYNC.DEFER_BLOCKING 0x0 ;  /* 0x0000000000007b1d */ /* 0x000fec0000010000 */
.L_x_6:
[----:B------:R-:W-:Y:S05]  /*0910*/  @!P3 BRA `(.L_x_7) ;  /* 0x0000009c0060b947 */ /* 0x000fea0003800000 */
[----:B------:R-:W-:-:S13]  /*0920*/  ISETP.GT.U32.AND P0, PT, R6, 0x1, PT ;  /* 0x000000010600780c */ /* 0x000fda0003f04070 */
[----:B------:R-:W-:Y:S05]  /*0930*/  @P0 EXIT ;  /* 0x000000000000094d */ /* 0x000fea0003800000 */
[----:B------:R-:W-:Y:S01]  /*0940*/  ULDC.64 UR4, c[0x0][0x650] ;  /* 0x0001940000047ab9 */ /* 0x000fe20000000a00 */
[----:B------:R-:W-:Y:S01]  /*0950*/  PRMT R0, RZ, 0x7610, R0 ;  /* 0x00007610ff007816 */ /* 0x000fe20000000000 */
[----:B------:R-:W-:Y:S01]  /*0960*/  IMAD.MOV.U32 R154, RZ, RZ, -0x1 ;  /* 0xffffffffff9a7424 */ /* 0x000fe200078e00ff */
[----:B------:R-:W-:Y:S01]  /*0970*/  ISETP.GE.U32.AND P0, PT, R16, UR4, PT ;  /* 0x0000000410007c0c */ /* 0x000fe2000bf06070 */
[----:B------:R-:W-:Y:S02]  /*0980*/  IMAD.MOV.U32 R153, RZ, RZ, -0x1 ;  /* 0xffffffffff997424 */ /* 0x000fe400078e00ff */
[----:B------:R-:W-:Y:S01]  /*0990*/  IMAD.MOV.U32 R23, RZ, RZ, -0x1 ;  /* 0xffffffffff177424 */ /* 0x000fe200078e00ff */
[----:B------:R-:W-:-:S13]  /*09a0*/  ISETP.GE.U32.AND.EX P0, PT, R17, UR5, PT, P0 ;  /* 0x0000000511007c0c */ /* 0x000fda000bf06100 */
[----:B------:R-:W-:Y:S05]  /*09b0*/  @P0 BRA `(.L_x_8) ;  /* 0x00000004002c0947 */ /* 0x000fea0003800000 */
[----:B------:R-:W0:Y:S01]  /*09c0*/  LDC.64 R20, c[0x0][0x628] ;  /* 0x00018a00ff147b82 */ /* 0x000e220000000a00 */
[----:B------:R-:W-:Y:S02]  /*09d0*/  IMAD.MOV.U32 R8, RZ, RZ, R16 ;  /* 0x000000ffff087224 */ /* 0x000fe400078e0010 */
[----:B------:R-:W-:-:S05]  /*09e0*/  IMAD.MOV.U32 R9, RZ, RZ, R17 ;  /* 0x000000ffff097224 */ /* 0x000fca00078e0011 */
[----:B------:R-:W1:Y:S08]  /*09f0*/  LDC R0, c[0x0][0x630] ;  /* 0x00018c00ff007b82 */ /* 0x000e700000000800 */
[----:B------:R-:W2:Y:S01]  /*0a00*/  LDC.64 R26, c[0x0][0x620] ;  /* 0x00018800ff1a7b82 */ /* 0x000ea20000000a00 */
[----:B0-----:R-:W-:-:S04]  /*0a10*/  ISETP.NE.U32.AND P0, PT, R20, RZ, PT ;  /* 0x000000ff1400720c */ /* 0x001fc80003f05070 */
[----:B------:R-:W-:-:S13]  /*0a20*/  ISETP.NE.AND.EX P0, PT, R21, RZ, PT, P0 ;  /* 0x000000ff1500720c */ /* 0x000fda0003f05300 */
[----:B-12---:R-:W-:Y:S05]  /*0a30*/  @!P0 BRA `(.L_x_9) ;  /* 0x0000000000288947 */ /* 0x006fea0003800000 */
[----:B------:R-:W0:Y:S02]  /*0a40*/  LDC R13, c[0x0][0x634] ;  /* 0x00018d00ff0d7b82 */ /* 0x000e240000000800 */
[----:B0-----:R-:W-:-:S05]  /*0a50*/  IADD3 R13, P0, R16, R13, RZ ;  /* 0x0000000d100d7210 */ /* 0x001fca0007f1e0ff */
[----:B------:R-:W-:-:S04]  /*0a60*/  IMAD.X R15, RZ, RZ, R17, P0 ;  /* 0x000000ffff0f7224 */ /* 0x000fc800000e0611 */
[----:B------:R-:W-:-:S04]  /*0a70*/  IMAD.WIDE.U32 R8, R15, R20, RZ ;  /* 0x000000140f087225 */ /* 0x000fc800078e00ff */
[----:B------:R-:W-:-:S04]  /*0a80*/  IMAD.WIDE.U32 R10, P0, R13, R21, R8 ;  /* 0x000000150d0a7225 */ /* 0x000fc80007800008 */
[----:B------:R-:W-:-:S04]  /*0a90*/  IMAD.WIDE.U32 R8, R13, R20, RZ ;  /* 0x000000140d087225 */ /* 0x000fc800078e00ff */
[----:B------:R-:W-:Y:S01]  /*0aa0*/  IMAD.X R13, RZ, RZ, RZ, P0 ;  /* 0x000000ffff0d7224 */ /* 0x000fe200000e06ff */
[----:B------:R-:W-:Y:S01]  /*0ab0*/  IADD3 RZ, P0, R9, R10, RZ ;  /* 0x0000000a09ff7210 */ /* 0x000fe20007f1e0ff */
[----:B------:R-:W-:-:S04]  /*0ac0*/  IMAD.MOV.U32 R12, RZ, RZ, R11 ;  /* 0x000000ffff0c7224 */ /* 0x000fc800078e000b */
[----:B------:R-:W-:-:S08]  /*0ad0*/  IMAD.WIDE.U32.X R8, R15, R21, R12, P0 ;  /* 0x000000150f087225 */ /* 0x000fd000000e040c */
.L_x_9:
[----:B------:R-:W0:Y:S01]  /*0ae0*/  LDC.64 R20, c[0x0][0x640] ;  /* 0x00019000ff147b82 */ /* 0x000e220000000a00 */
[--C-:B------:R-:W-:Y:S01]  /*0af0*/  SHF.R.U64 R28, R8, R0, R9.reuse ;  /* 0x00000000081c7219 */ /* 0x100fe20000001209 */
[----:B------:R-:W-:Y:S01]  /*0b00*/  IMAD R30, R7, R24, R4 ;  /* 0x00000018071e7224 */ /* 0x000fe200078e0204 */
[----:B------:R-:W-:Y:S01]  /*0b10*/  SHF.R.U32.HI R0, RZ, R0, R9 ;  /* 0x00000000ff007219 */ /* 0x000fe20000011609 */
[----:B------:R-:W-:Y:S01]  /*0b20*/  IMAD.MOV.U32 R23, RZ, RZ, 0x1 ;  /* 0x00000001ff177424 */ /* 0x000fe200078e00ff */
[----:B------:R-:W-:-:S03]  /*0b30*/  IADD3 R5, P0, RZ, -R28, RZ ;  /* 0x8000001cff057210 */ /* 0x000fc60007f1e0ff */
[----:B------:R-:W1:Y:S02]  /*0b40*/  LDC R6, c[0x0][0x618] ;  /* 0x00018600ff067b82 */ /* 0x000e640000000800 */
[----:B------:R-:W-:-:S04]  /*0b50*/  IMAD.X R9, RZ, RZ, ~R0, P0 ;  /* 0x000000ffff097224 */ /* 0x000fc800000e0e00 */
[-C--:B------:R-:W-:Y:S02]  /*0b60*/  IMAD R0, R9, R26.reuse, RZ ;  /* 0x0000001a09007224 */ /* 0x080fe400078e02ff */
[----:B------:R-:W2:Y:S01]  /*0b70*/  LDC R11, c[0x0][0x608] ;  /* 0x00018200ff0b7b82 */ /* 0x000ea20000000800 */
[----:B------:R-:W-:-:S04]  /*0b80*/  IMAD.WIDE.U32 R8, R5, R26, R16 ;  /* 0x0000001a05087225 */ /* 0x000fc800078e0010 */
[----:B------:R-:W-:-:S03]  /*0b90*/  IMAD R5, R5, R27, R0 ;  /* 0x0000001b05057224 */ /* 0x000fc600078e0200 */
[----:B------:R-:W3:Y:S01]  /*0ba0*/  LDC R12, c[0x0][0x658] ;  /* 0x00019600ff0c7b82 */ /* 0x000ee20000000800 */
[----:B0-----:R-:W-:Y:S01]  /*0bb0*/  ISETP.NE.U32.AND P0, PT, R20, RZ, PT ;  /* 0x000000ff1400720c */ /* 0x001fe20003f05070 */
[----:B------:R-:W-:Y:S02]  /*0bc0*/  IMAD.IADD R5, R9, 0x1, R5 ;  /* 0x0000000109057824 */ /* 0x000fe400078e0205 */
[----:B------:R-:W-:Y:S01]  /*0bd0*/  IMAD.MOV.U32 R9, RZ, RZ, -0x1 ;  /* 0xffffffffff097424 */ /* 0x000fe200078e00ff */
[----:B------:R-:W-:-:S03]  /*0be0*/  ISETP.NE.AND.EX P0, PT, R21, RZ, PT, P0 ;  /* 0x000000ff1500720c */ /* 0x000fc60003f05300 */
[----:B------:R-:W0:Y:S01]  /*0bf0*/  LDC R15, c[0x0][0x600] ;  /* 0x00018000ff0f7b82 */ /* 0x000e220000000800 */
[-CC-:B-1----:R-:W-:Y:S02]  /*0c00*/  SHF.R.U64 R13, R8, R6.reuse, R5.reuse ;  /* 0x00000006080d7219 */ /* 0x182fe40000001205 */
[----:B------:R-:W-:-:S05]  /*0c10*/  SHF.R.U32.HI R0, RZ, R6, R5 ;  /* 0x00000006ff007219 */ /* 0x000fca0000011605 */
[----:B------:R-:W1:Y:S01]  /*0c20*/  LDC R14, c[0x0][0x648] ;  /* 0x00019200ff0e7b82 */ /* 0x000e620000000800 */
[-CC-:B--2---:R-:W-:Y:S02]  /*0c30*/  SHF.R.U64 R27, R13, R11.reuse, R0.reuse ;  /* 0x0000000b0d1b7219 */ /* 0x184fe40000001200 */
[----:B------:R-:W-:-:S05]  /*0c40*/  SHF.R.U32.HI R5, RZ, R11, R0 ;  /* 0x0000000bff057219 */ /* 0x000fca0000011600 */
[----:B------:R-:W2:Y:S01]  /*0c50*/  LDC R26, c[0x0][0x638] ;  /* 0x00018e00ff1a7b82 */ /* 0x000ea20000000800 */
[-CC-:B---3--:R-:W-:Y:S02]  /*0c60*/  SHF.R.U64 R24, R27, R12.reuse, R5.reuse ;  /* 0x0000000c1b187219 */ /* 0x188fe40000001205 */
[-C--:B------:R-:W-:Y:S02]  /*0c70*/  SHF.L.U32 R0, R9, R12.reuse, RZ ;  /* 0x0000000c09007219 */ /* 0x080fe400000006ff */
[----:B------:R-:W-:Y:S01]  /*0c80*/  SHF.R.U32.HI R5, RZ, R12, R5 ;  /* 0x0000000cff057219 */ /* 0x000fe20000011605 */
[----:B------:R-:W-:Y:S01]  /*0c90*/  IMAD.MOV.U32 R4, RZ, RZ, R24 ;  /* 0x000000ffff047224 */ /* 0x000fe200078e0018 */
[----:B------:R-:W-:Y:S01]  /*0ca0*/  LOP3.LUT R10, RZ, R0, RZ, 0x33, !PT ;  /* 0x00000000ff0a7212 */ /* 0x000fe200078e33ff */
[----:B------:R-:W3:Y:S01]  /*0cb0*/  LDC R25, c[0x0][0x610] ;  /* 0x00018400ff197b82 */ /* 0x000ee20000000800 */
[----:B------:R-:W-:Y:S05]  /*0cc0*/  @!P0 BRA `(.L_x_10) ;  /* 0x0000000000288947 */ /* 0x000fea0003800000 */
[----:B------:R-:W4:Y:S02]  /*0cd0*/  LDC R9, c[0x0][0x64c] ;  /* 0x00019300ff097b82 */ /* 0x000f240000000800 */
[----:B----4-:R-:W-:-:S05]  /*0ce0*/  IADD3 R9, P0, R24, R9, RZ ;  /* 0x0000000918097210 */ /* 0x010fca0007f1e0ff */
        /* <DEDUP_REMOVED lines=8> */
.L_x_10:
[----:B-1----:R-:W-:Y:S01]  /*0d70*/  SHF.R.U64 R4, R4, R14, R5 ;  /* 0x0000000e04047219 */ /* 0x002fe20000001205 */
[----:B0-----:R-:W-:Y:S01]  /*0d80*/  VIADD R6, R15, 0xffffffff ;  /* 0xffffffff0f067836 */ /* 0x001fe20000000000 */
[----:B------:R-:W-:Y:S01]  /*0d90*/  SHF.L.U32 R0, R23, R12, RZ ;  /* 0x0000000c17007219 */ /* 0x000fe200000006ff */
[----:B------:R-:W-:Y:S01]  /*0da0*/  IMAD.MOV.U32 R23, RZ, RZ, R28 ;  /* 0x000000ffff177224 */ /* 0x000fe200078e001c */
[----:B------:R-:W-:Y:S01]  /*0db0*/  LOP3.LUT R5, R27, R10, RZ, 0xc0, !PT ;  /* 0x0000000a1b057212 */ /* 0x000fe200078ec0ff */
[----:B------:R-:W-:Y:S01]  /*0dc0*/  IMAD.MOV R7, RZ, RZ, -R4 ;  /* 0x000000ffff077224 */ /* 0x000fe200078e0a04 */
[----:B------:R-:W-:Y:S02]  /*0dd0*/  SEL R3, R3, R30, !P1 ;  /* 0x0000001e03037207 */ /* 0x000fe40004800000 */
[----:B------:R-:W-:Y:S01]  /*0de0*/  LOP3.LUT R6, R13, R6, RZ, 0xc0, !PT ;  /* 0x000000060d067212 */ /* 0x000fe200078ec0ff */
[----:B------:R-:W-:Y:S02]  /*0df0*/  IMAD R4, R0, R4, R5 ;  /* 0x0000000400047224 */ /* 0x000fe400078e0205 */
[----:B--2---:R-:W-:-:S02]  /*0e00*/  IMAD R0, R7, R26, R24 ;  /* 0x0000001a07007224 */ /* 0x004fc400078e0218 */
[----:B---3--:R-:W-:Y:S02]  /*0e10*/  IMAD R3, R4, R25, R3 ;  /* 0x0000001904037224 */ /* 0x008fe400078e0203 */
[----:B------:R-:W-:Y:S02]  /*0e20*/  IMAD R154, R0, R15, R6 ;  /* 0x0000000f009a7224 */ /* 0x000fe400078e0206 */
[----:B------:R-:W-:-:S03]  /*0e30*/  IMAD.MOV.U32 R4, RZ, RZ, 0x1 ;  /* 0x00000001ff047424 */ /* 0x000fc600078e00ff */
[----:B------:R-:W-:Y:S02]  /*0e40*/  SEL R153, R154, R3, !P1 ;  /* 0x000000039a997207 */ /* 0x000fe40004800000 */
[----:B------:R-:W-:Y:S02]  /*0e50*/  PRMT R0, R4, 0x7610, R0 ;  /* 0x0000761004007816 */ /* 0x000fe40000000000 */
[----:B------:R-:W-:-:S07]  /*0e60*/  SEL R154, R3, R154, !P1 ;  /* 0x0000009a039a7207 */ /* 0x000fce0004800000 */
.L_x_8:
[----:B------:R-:W-:-:S08]  /*0e70*/  NOP ;  /* 0x0000000000007918 */ /* 0x000fd00000000000 */
[----:B------:R-:W0:Y:S02]  /*0e80*/  USETMAXREG.TRY_ALLOC.CTAPOOL UP0, 0xe8 ;  /* 0x000000e8000079c8 */ /* 0x000e240008000600 */
[----:B0-----:R-:W-:-:S13]  /*0e90*/  PLOP3.LUT P0, PT, PT, PT, UP0, 0x80, 0x0 ;  /* 0x000000000000781c */ /* 0x001fda0003f0f008 */
[----:B------:R-:W-:Y:S05]  /*0ea0*/  @!P0 BRA `(.L_x_8) ;  /* 0xfffffffc00f08947 */ /* 0x000fea000383ffff */
[----:B------:R-:W-:Y:S01]  /*0eb0*/  ULDC.64 UR4, c[0x0][0x598] ;  /* 0x0001660000047ab9 */ /* 0x000fe20000000a00 */
[----:B------:R-:W-:Y:S01]  /*0ec0*/  ULDC.64 UR36, c[0x0][0x208] ;  /* 0x0000820000247ab9 */ /* 0x000fe20000000a00 */
[----:B------:R-:W-:-:S04]  /*0ed0*/  ISETP.NE.U32.AND P0, PT, RZ, UR4, PT ;  /* 0x00000004ff007c0c */ /* 0x000fc8000bf05070 */
[----:B------:R-:W-:-:S13]  /*0ee0*/  ISETP.NE.AND.EX P0, PT, RZ, UR5, PT, P0 ;  /* 0x00000005ff007c0c */ /* 0x000fda000bf05300 */
[----:B------:R-:W-:Y:S05]  /*0ef0*/  @!P0 BRA `(.L_x_11) ;  /* 0x00000000001c8947 */ /* 0x000fea0003800000 */
[----:B------:R-:W0:Y:S02]  /*0f00*/  LDC.64 R4, c[0x0][0x598] ;  /* 0x00016600ff047b82 */ /* 0x000e240000000a00 */
[----:B0-----:R-:W2:Y:S02]  /*0f10*/  LDG.E.64 R4, desc[UR36][R4.64] ;  /* 0x0000002404047981 */ /* 0x001ea4000c1e1b00 */
[----:B--2---:R-:W-:-:S04]  /*0f20*/  ISETP.NE.U32.AND P0, PT, R4, RZ, PT ;  /* 0x000000ff0400720c */ /* 0x004fc80003f05070 */
[----:B------:R-:W-:-:S13]  /*0f30*/  ISETP.NE.AND.EX P0, PT, R5, RZ, PT, P0 ;  /* 0x000000ff0500720c */ /* 0x000fda0003f05300 */
[----:B------:R-:W-:Y:S05]  /*0f40*/  @!P0 BRA `(.L_x_11) ;  /* 0x0000000000088947 */ /* 0x000fea0003800000 */
[----:B------:R0:W5:Y:S01]  /*0f50*/  LD.E R155, desc[UR36][R4.64] ;  /* 0x00000024049b7980 */ /* 0x000162000c101900 */
[----:B------:R-:W-:Y:S05]  /*0f60*/  BRA `(.L_x_12) ;  /* 0x0000000000247947 */ /* 0x000fea0003800000 */
.L_x_11:
[----:B------:R-:W-:Y:S02]  /*0f70*/  ULDC.64 UR4, c[0x0][0x588] ;  /* 0x0001620000047ab9 */ /* 0x000fe40000000a00 */
[----:B------:R-:W-:-:S04]  /*0f80*/  ISETP.NE.U32.AND P0, PT, RZ, UR4, PT ;  /* 0x00000004ff007c0c */ /* 0x000fc8000bf05070 */
[----:B------:R-:W-:-:S13]  /*0f90*/  ISETP.NE.AND.EX P0, PT, RZ, UR5, PT, P0 ;  /* 0x00000005ff007c0c */ /* 0x000fda000bf05300 */
[----:B------:R-:W-:Y:S05]  /*0fa0*/  @!P0 BRA `(.L_x_13) ;  /* 0x00000000000c8947 */ /* 0x000fea0003800000 */
[----:B------:R-:W0:Y:S02]  /*0fb0*/  LDC.64 R4, c[0x0][0x588] ;  /* 0x00016200ff047b82 */ /* 0x000e240000000a00 */
[----:B0-----:R1:W5:Y:S01]  /*0fc0*/  LDG.E R155, desc[UR36][R4.64] ;  /* 0x00000024049b7981 */ /* 0x001362000c1e1900 */
[----:B------:R-:W-:Y:S05]  /*0fd0*/  BRA `(.L_x_12) ;  /* 0x0000000000087947 */ /* 0x000fea0003800000 */
.L_x_13:
[----:B------:R-:W-:Y:S02]  /*0fe0*/  ULDC UR4, c[0x0][0x580] ;  /* 0x0001600000047ab9 */ /* 0x000fe40000000800 */
[----:B------:R-:W-:-:S07]  /*0ff0*/  IMAD.U32 R155, RZ, RZ, UR4 ;  /* 0x00000004ff9b7e24 */ /* 0x000fce000f8e00ff */
.L_x_12:
[----:B------:R-:W-:Y:S02]  /*1000*/  ULDC.64 UR4, c[0x0][0x5a0] ;  /* 0x0001680000047ab9 */ /* 0x000fe40000000a00 */
[----:B------:R-:W-:-:S04]  /*1010*/  ISETP.NE.U32.AND P0, PT, RZ, UR4, PT ;  /* 0x00000004ff007c0c */ /* 0x000fc8000bf05070 */
[----:B------:R-:W-:-:S13]  /*1020*/  ISETP.NE.AND.EX P0, PT, RZ, UR5, PT, P0 ;  /* 0x00000005ff007c0c */ /* 0x000fda000bf05300 */
[----:B------:R-:W-:Y:S05]  /*1030*/  @!P0 BRA `(.L_x_14) ;  /* 0x00000000001c8947 */ /* 0x000fea0003800000 */
[----:B01----:R-:W0:Y:S02]  /*1040*/  LDC.64 R4, c[0x0][0x5a0] ;  /* 0x00016800ff047b82 */ /* 0x003e240000000a00 */
[----:B0-----:R-:W2:Y:S02]  /*1050*/  LDG.E.64 R4, desc[UR36][R4.64] ;  /* 0x0000002404047981 */ /* 0x001ea4000c1e1b00 */
[----:B--2---:R-:W-:-:S04]  /*1060*/  ISETP.NE.U32.AND P0, PT, R4, RZ, PT ;  /* 0x000000ff0400720c */ /* 0x004fc80003f05070 */
[----:B------:R-:W-:-:S13]  /*1070*/  ISETP.NE.AND.EX P0, PT, R5, RZ, PT, P0 ;  /* 0x000000ff0500720c */ /* 0x000fda0003f05300 */
[----:B------:R-:W-:Y:S05]  /*1080*/  @!P0 BRA `(.L_x_14) ;  /* 0x0000000000088947 */ /* 0x000fea0003800000 */
[----:B------:R0:W5:Y:S01]  /*1090*/  LD.E R156, desc[UR36][R4.64] ;  /* 0x00000024049c7980 */ /* 0x000162000c101900 */
[----:B------:R-:W-:Y:S05]  /*10a0*/  BRA `(.L_x_15) ;  /* 0x0000000000247947 */ /* 0x000fea0003800000 */
.L_x_14:
[----:B------:R-:W-:Y:S02]  /*10b0*/  ULDC.64 UR4, c[0x0][0x590] ;  /* 0x0001640000047ab9 */ /* 0x000fe40000000a00 */
[----:B------:R-:W-:-:S04]  /*10c0*/  ISETP.NE.U32.AND P0, PT, RZ, UR4, PT ;  /* 0x00000004ff007c0c */ /* 0x000fc8000bf05070 */
[----:B------:R-:W-:-:S13]  /*10d0*/  ISETP.NE.AND.EX P0, PT, RZ, UR5, PT, P0 ;  /* 0x00000005ff007c0c */ /* 0x000fda000bf05300 */
[----:B------:R-:W-:Y:S05]  /*10e0*/  @!P0 BRA `(.L_x_16) ;  /* 0x00000000000c8947 */ /* 0x000fea0003800000 */
[----:B------:R-:W2:Y:S02]  /*10f0*/  LDC.64 R156, c[0x0][0x590] ;  /* 0x00016400ff9c7b82 */ /* 0x000ea40000000a00 */
[----:B--2---:R2:W5:Y:S01]  /*1100*/  LDG.E R156, desc[UR36][R156.64] ;  /* 0x000000249c9c7981 */ /* 0x004562000c1e1900 */
[----:B------:R-:W-:Y:S05]  /*1110*/  BRA `(.L_x_15) ;  /* 0x0000000000087947 */ /* 0x000fea0003800000 */
.L_x_16:
[----:B------:R-:W-:Y:S02]  /*1120*/  ULDC UR4, c[0x0][0x584] ;  /* 0x0001610000047ab9 */ /* 0x000fe40000000800 */
[----:B------:R-:W-:-:S07]  /*1130*/  IMAD.U32 R156, RZ, RZ, UR4 ;  /* 0x00000004ff9c7e24 */ /* 0x000fce000f8e00ff */
.L_x_15:
[----:B------:R-:W-:-:S13]  /*1140*/  LOP3.LUT P0, RZ, R0, 0xff, RZ, 0xc0, !PT ;  /* 0x000000ff00ff7812 */ /* 0x000fda000780c0ff */
[----:B------:R-:W-:Y:S05]  /*1150*/  @!P0 EXIT ;  /* 0x000000000000894d */ /* 0x000fea0003800000 */
[----:B------:R-:W-:Y:S01]  /*1160*/  ULDC UR4, c[0x0][0x28c] ;  /* 0x0000a30000047ab9 */ /* 0x000fe20000000800 */
[----:B--2---:R-:W-:Y:S01]  /*1170*/  LOP3.LUT R157, R19, 0x1, RZ, 0xfc, !PT ;  /* 0x00000001139d7812 */ /* 0x004fe200078efcff */
[----:B------:R-:W-:Y:S01]  /*1180*/  UIADD3 UR4, UR4, 0x3f, URZ ;  /* 0x0000003f04047890 */ /* 0x000fe2000fffe03f */
[----:B------:R-:W-:Y:S01]  /*1190*/  UMOV UR38, URZ ;  /* 0x0000003f00267c82 */ /* 0x000fe20008000000 */
[----:B------:R-:W-:Y:S02]  /*11a0*/  UMOV UR39, URZ ;  /* 0x0000003f00277c82 */ /* 0x000fe40008000000 */
[----:B------:R-:W-:-:S04]  /*11b0*/  USHF.R.S32.HI UR5, URZ, 0x1f, UR4 ;  /* 0x0000001f3f057899 */ /* 0x000fc80008011404 */
[----:B------:R-:W-:-:S04]  /*11c0*/  ULEA.HI UR5, UR5, UR4, URZ, 0x6 ;  /* 0x0000000405057291 */ /* 0x000fc8000f8f303f */
[----:B------:R-:W-:-:S12]  /*11d0*/  USHF.R.S32.HI UR40, URZ, 0x6, UR5 ;  /* 0x000000063f287899 */ /* 0x000fd80008011405 */
.L_x_290:
[----:B------:R-:W-:Y:S01]  /*11e0*/  LOP3.LUT R0, R18, 0x80, RZ, 0xc0, !PT ;  /* 0x0000008012007812 */ /* 0x000fe200078ec0ff */
[----:B--2---:R-:W2:Y:S01]  /*11f0*/  S2UR UR7, SR_CgaCtaId ;  /* 0x00000000000779c3 */ /* 0x004ea20000008800 */
[----:B------:R-:W-:Y:S02]  /*1200*/  UMOV UR6, 0x400 ;  /* 0x0000040000067882 */ /* 0x000fe40000000000 */
[----:B------:R-:W-:-:S06]  /*1210*/  SHF.R.U32.HI R0, RZ, 0x7, R0 ;  /* 0x00000007ff007819 */ /* 0x000fcc0000011600 */
[----:B---3--:R-:W3:Y:S01]  /*1220*/  SHFL.IDX PT, R0, R0, RZ, 0x1f ;  /* 0x00001fff00007589 */ /* 0x008ee200000e0000 */
[----:B--2---:R-:W-:Y:S01]  /*1230*/  ULEA UR6, UR7, UR6, 0x18 ;  /* 0x0000000607067291 */ /* 0x004fe2000f8ec03f */
[----:B---3--:R-:W-:-:S13]  /*1240*/  R2UR UR4, R0 ;  /* 0x00000000000472ca */ /* 0x008fda00000e0000 */
[----:B------:R-:W-:-:S04]  /*1250*/  ULEA.HI UR5, UR4, UR4, URZ, 0x1 ;  /* 0x0000000404057291 */ /* 0x000fc8000f8f083f */
[----:B------:R-:W-:-:S04]  /*1260*/  ULOP3.LUT UR5, UR5, 0x7fffe, URZ, 0xc0, !UPT ;  /* 0x0007fffe05057892 */ /* 0x000fc8000f8ec03f */
[----:B------:R-:W-:-:S03]  /*1270*/  UIADD3 UR5, UR4, -UR5, URZ ;  /* 0x8000000504057290 */ /* 0x000fc6000fffe03f */
[----:B------:R-:W-:Y:S01]  /*1280*/  ULDC UR4, c[0x0][0x28c] ;  /* 0x0000a30000047ab9 */ /* 0x000fe20000000800 */
[----:B------:R-:W-:Y:S01]  /*1290*/  ULEA UR5, UR5, UR6, 0xd ;  /* 0x0000000605057291 */ /* 0x000fe2000f8e683f */
[----:B------:R-:W-:-:S03]  /*12a0*/  ISETP.LT.AND P0, PT, RZ, UR4, PT ;  /* 0x00000004ff007c0c */ /* 0x000fc6000bf01270 */
[----:B------:R-:W-:-:S04]  /*12b0*/  UIADD3 UR5, UR5, 0x100, URZ ;  /* 0x0000010005057890 */ /* 0x000fc8000fffe03f */
[----:B------:R-:W-:-:S04]  /*12c0*/  USHF.R.U32.HI UR5, URZ, 0x4, UR5 ;  /* 0x000000043f057899 */ /* 0x000fc80008011605 */
[----:B------:R-:W-:Y:S02]  /*12d0*/  ULOP3.LUT UR41, UR5, 0x3fff, URZ, 0xc0, !UPT ;  /* 0x00003fff05297892 */ /* 0x000fe4000f8ec03f */
[----:B-1--45:R-:W-:Y:S10]  /*12e0*/  @P0 BRA `(.L_x_17) ;  /* 0x0000000000400947 */ /* 0x032ff40003800000 */
[----:B------:R-:W-:Y:S01]  /*12f0*/  MOV R0, 0x0 ;  /* 0x0000000000007802 */ /* 0x000fe20000000f00 */
[----:B------:R-:W-:Y:S01]  /*1300*/  ULDC.64 UR4, c[0x4][0x68] ;  /* 0x01001a0000047ab9 */ /* 0x000fe20000000a00 */
[----:B------:R-:W-:Y:S01]  /*1310*/  ULDC.64 UR6, c[0x4][0x8] ;  /* 0x0100020000067ab9 */ /* 0x000fe20000000a00 */
[----:B01----:R-:W-:Y:S01]  /*1320*/  IMAD.U32 R4, RZ, RZ, UR4 ;  /* 0x00000004ff047e24 */ /* 0x003fe2000f8e00ff */
[----:B------:R0:W1:Y:S01]  /*1330*/  LDC.64 R14, c[0x4][R0] ;  /* 0x01000000000e7b82 */ /* 0x0000620000000a00 */
[----:B------:R-:W-:Y:S01]  /*1340*/  IMAD.U32 R5, RZ, RZ, UR5 ;  /* 0x00000005ff057e24 */ /* 0x000fe2000f8e00ff */
[----:B------:R-:W-:Y:S01]  /*1350*/  ULDC.64 UR4, c[0x4][0x70] ;  /* 0x01001c0000047ab9 */ /* 0x000fe20000000a00 */
[----:B------:R-:W-:Y:S02]  /*1360*/  IMAD.U32 R10, RZ, RZ, UR6 ;  /* 0x00000006ff0a7e24 */ /* 0x000fe4000f8e00ff */
[----:B------:R-:W-:Y:S02]  /*1370*/  IMAD.U32 R6, RZ, RZ, UR4 ;  /* 0x00000004ff067e24 */ /* 0x000fe4000f8e00ff */
[----:B------:R-:W-:-:S02]  /*1380*/  IMAD.U32 R7, RZ, RZ, UR5 ;  /* 0x00000005ff077e24 */ /* 0x000fc4000f8e00ff */
[----:B------:R-:W-:Y:S02]  /*1390*/  IMAD.U32 R11, RZ, RZ, UR7 ;  /* 0x00000007ff0b7e24 */ /* 0x000fe4000f8e00ff */
[----:B------:R-:W-:Y:S02]  /*13a0*/  IMAD.MOV.U32 R8, RZ, RZ, 0x1e1 ;  /* 0x000001e1ff087424 */ /* 0x000fe400078e00ff */
[----:B------:R-:W-:Y:S02]  /*13b0*/  IMAD.MOV.U32 R12, RZ, RZ, 0x1 ;  /* 0x00000001ff0c7424 */ /* 0x000fe400078e00ff */
[----:B0-----:R-:W-:-:S07]  /*13c0*/  IMAD.MOV.U32 R13, RZ, RZ, RZ ;  /* 0x000000ffff0d7224 */ /* 0x001fce00078e00ff */
[----:B------:R-:W-:-:S07]  /*13d0*/  LEPC R20, `(.L_x_17) ;  /* 0x000000001014794e */ /* 0x000fce0000000000 */
[----:B-1---5:R-:W-:Y:S05]  /*13e0*/  CALL.ABS.NOINC R14 ;  /* 0x000000000e007343 */ /* 0x022fea0003c00000 */
.L_x_17:
[----:B------:R-:W-:-:S13]  /*13f0*/  ISETP.NE.AND P0, PT, R157, 0x3, PT ;  /* 0x000000039d00780c */ /* 0x000fda0003f05270 */
[----:B------:R-:W-:Y:S05]  /*1400*/  @!P0 BRA `(.L_x_18) ;  /* 0x0000000000048947 */ /* 0x000fea0003800000 */
[----:B------:R-:W-:Y:S01]  /*1410*/  BPT.TRAP 0x1 ;  /* 0x000000040000795c */ /* 0x000fe20000300000 */
.L_x_18:
[----:B------:R-:W2:Y:S01]  /*1420*/  S2UR UR5, SR_CgaCtaId ;  /* 0x00000000000579c3 */ /* 0x000ea20000008800 */
[----:B------:R-:W-:Y:S01]  /*1430*/  UMOV UR4, 0x400 ;  /* 0x0000040000047882 */ /* 0x000fe20000000000 */
[----:B------:R-:W-:Y:S02]  /*1440*/  IMAD.U32 R0, RZ, RZ, UR38 ;  /* 0x00000026ff007e24 */ /* 0x000fe4000f8e00ff */
[----:B------:R-:W-:-:S03]  /*1450*/  IMAD.U32 R3, RZ, RZ, UR39 ;  /* 0x00000027ff037e24 */ /* 0x000fc6000f8e00ff */
[----:B------:R-:W-:Y:S01]  /*1460*/  SHF.L.U32 R0, R0, 0x1f, RZ ;  /* 0x0000001f00007819 */ /* 0x000fe200000006ff */
[----:B--2---:R-:W-:-:S06]  /*1470*/  ULEA UR4, UR5, UR4, 0x18 ;  /* 0x0000000405047291 */ /* 0x004fcc000f8ec03f */
[----:B------:R-:W-:-:S04]  /*1480*/  IMAD.U32 R6, RZ, RZ, UR4 ;  /* 0x00000004ff067e24 */ /* 0x000fc8000f8e00ff */
[----:B------:R-:W-:-:S04]  /*1490*/  IMAD R3, R3, 0x8, R6 ;  /* 0x0000000803037824 */ /* 0x000fc800078e0206 */
[----:B------:R2:W3:Y:S01]  /*14a0*/  SYNCS.PHASECHK.TRANS64.TRYWAIT P1, [R3+URZ], R0 ;  /* 0x00000000030075a7 */ /* 0x0004e2000802017f */
[----:B------:R-:W-:Y:S05]  /*14b0*/  @!P0 BRA `(.L_x_19) ;  /* 0x0000000000048947 */ /* 0x000fea0003800000 */
[----:B------:R-:W-:Y:S01]  /*14c0*/  BPT.TRAP 0x1 ;  /* 0x000000040000795c */ /* 0x000fe20000300000 */
.L_x_19:
[----:B---3--:R-:W-:Y:S05]  /*14d0*/  @P1 BRA `(.L_x_20) ;  /* 0x0000000000081947 */ /* 0x008fea0003800000 */
[----:B------:R-:W3:Y:S02]  /*14e0*/  SYNCS.PHASECHK.TRANS64.TRYWAIT P1, [R3+URZ], R0 ;  /* 0x00000000030075a7 */ /* 0x000ee4000802017f */
[----:B---3--:R-:W-:Y:S05]  /*14f0*/  @!P1 BRA `(.L_x_21) ;  /* 0x000000a400c09947 */ /* 0x008fea0003800000 */
.L_x_20:
[----:B------:R-:W-:-:S04]  /*1500*/  UISETP.LT.AND UP0, UPT, UR40, 0x1, UPT ;  /* 0x000000012800788c */ /* 0x000fc8000bf01270 */
[----:B------:R-:W-:-:S06]  /*1510*/  USEL UR4, UR40, 0x1, UP0 ;  /* 0x0000000128047887 */ /* 0x000fcc0008000000 */
[----:B--23--:R-:W-:Y:S01]  /*1520*/  IMAD.U32 R0, RZ, RZ, UR4 ;  /* 0x00000004ff007e24 */ /* 0x00cfe2000f8e00ff */
[----:B------:R-:W-:Y:S05]  /*1530*/  WARPSYNC.ALL ;  /* 0x0000000000007948 */ /* 0x000fea0003800000 */
[----:B------:R-:W-:-:S04]  /*1540*/  IADD3 R0, -R0, UR40, RZ ;  /* 0x0000002800007c10 */ /* 0x000fc8000fffe1ff */
[----:B------:R-:W-:Y:S02]  /*1550*/  ISETP.GE.AND P1, PT, R0, 0x1, PT ;  /* 0x000000010000780c */ /* 0x000fe40003f26270 */
[----:B------:R-:W-:Y:S01]  /*1560*/  R2UR UR4, R6 ;  /* 0x00000000060472ca */ /* 0x000fe200000e0000 */
[----:B------:R-:W-:Y:S01]  /*1570*/  WARPGROUP.ARRIVE ;  /* 0x00000000000079c5 */ /* 0x000fe20000000000 */
[----:B------:R-:W-:Y:S01]  /*1580*/  UMOV UR9, 0x40000040 ;  /* 0x4000004000097882 */ /* 0x000fe20000000000 */
[----:B------:R-:W-:-:S10]  /*1590*/  UMOV UR11, 0x40000040 ;  /* 0x40000040000b7882 */ /* 0x000fd40000000000 */
[----:B------:R-:W-:-:S04]  /*15a0*/  UIADD3 UR4, UR4, 0x10100, URZ ;  /* 0x0001010004047890 */ /* 0x000fc8000fffe03f */
[----:B------:R-:W-:-:S04]  /*15b0*/  USHF.R.U32.HI UR4, URZ, 0x4, UR4 ;  /* 0x000000043f047899 */ /* 0x000fc80008011604 */
[----:B------:R-:W-:Y:S02]  /*15c0*/  ULOP3.LUT UR5, UR4, 0x3fff, URZ, 0xc0, !UPT ;  /* 0x00003fff04057892 */ /* 0x000fe4000f8ec03f */
[----:B------:R-:W-:Y:S02]  /*15d0*/  ULOP3.LUT UR4, UR41, 0x10000, URZ, 0xfc, !UPT ;  /* 0x0001000029047892 */ /* 0x000fe4000f8efc3f */
[----:B------:R-:W-:Y:S02]  /*15e0*/  ULOP3.LUT UR5, UR5, 0x10000, URZ, 0xfc, !UPT ;  /* 0x0001000005057892 */ /* 0x000fe4000f8efc3f */
[----:B------:R-:W-:Y:S02]  /*15f0*/  ULEA UR6, UR39, UR4, 0xb ;  /* 0x0000000427067291 */ /* 0x000fe4000f8e583f */
[----:B------:R-:W-:-:S05]  /*1600*/  ULEA UR7, UR39, UR5, 0xc ;  /* 0x0000000527077291 */ /* 0x000fca000f8e603f */
[----:B------:R-:W-:Y:S02]  /*1610*/  UMOV UR8, UR6 ;  /* 0x0000000600087c82 */ /* 0x000fe40008000000 */
[----:B------:R-:W-:Y:S02]  /*1620*/  UMOV UR10, UR7 ;  /* 0x00000007000a7c82 */ /* 0x000fe40008000000 */
[----:B------:R-:W-:Y:S01]  /*1630*/  HGMMA.64x256x8.F32.TF32 R24, gdesc[UR8], RZ, !UPT, gsb0 ;  /* 0x07e00000081879f0 */ /* 0x000fe2000c0028ff */
[----:B------:R-:W-:Y:S02]  /*1640*/  UIADD3 UR8, UR6, 0x2, URZ ;  /* 0x0000000206087890 */ /* 0x000fe4000fffe03f */
[----:B------:R-:W-:Y:S01]  /*1650*/  UIADD3 UR10, UR7, 0x2, URZ ;  /* 0x00000002070a7890 */ /* 0x000fe2000fffe03f */
[----:B------:R-:W-:Y:S01]  /*1660*/  UMOV UR9, 0x40000040 ;  /* 0x4000004000097882 */ /* 0x000fe20000000000 */
[----:B------:R-:W-:Y:S01]  /*1670*/  UMOV UR11, 0x40000040 ;  /* 0x40000040000b7882 */ /* 0x000fe20000000000 */
[----:B------:R-:W-:-:S02]  /*1680*/  WARPGROUP.DEPBAR.LE gsb0, 0x0 ;  /* 0x00008000000079c5 */ /* 0x000fc40000010000 */
[----:B------:R-:W-:-:S15]  /*1690*/  WARPGROUP.ARRIVE ;  /* 0x00000000000079c5 */ /* 0x000fde0000000000 */
[----:B------:R-:W-:-:S05]  /*16a0*/  NOP ;  /* 0x0000000000007918 */ /* 0x000fca0000000000 */
[----:B------:R-:W-:Y:S01]  /*16b0*/  HGMMA.64x256x8.F32.TF32 R24, gdesc[UR8], R24, gsb0 ;  /* 0x07e00000081879f0 */ /* 0x000fe20008002818 */
[----:B------:R-:W-:Y:S02]  /*16c0*/  UIADD3 UR8, UR6, 0x4, URZ ;  /* 0x0000000406087890 */ /* 0x000fe4000fffe03f */
[----:B------:R-:W-:Y:S01]  /*16d0*/  UIADD3 UR10, UR7, 0x4, URZ ;  /* 0x00000004070a7890 */ /* 0x000fe2000fffe03f */
[----:B------:R-:W-:Y:S01]  /*16e0*/  UMOV UR9, 0x40000040 ;  /* 0x4000004000097882 */ /* 0x000fe20000000000 */
[----:B------:R-:W-:Y:S01]  /*16f0*/  UMOV UR11, 0x40000040 ;  /* 0x40000040000b7882 */ /* 0x000fe20000000000 */
[----:B------:R-:W-:Y:S02]  /*1700*/  WARPGROUP.DEPBAR.LE gsb0, 0x0 ;  /* 0x00008000000079c5 */ /* 0x000fe40000010000 */
        /* <DEDUP_REMOVED lines=42> */
[----:B------:R-:W-:Y:S03]  /*19b0*/  HGMMA.64x256x8.F32.TF32 R24, gdesc[UR8], R24, gsb0 ;  /* 0x07e00000081879f0 */ /* 0x000fe60008002818 */
[----:B------:R-:W-:Y:S02]  /*19c0*/  WARPGROUP.DEPBAR.LE gsb0, 0x0 ;  /* 0x00008000000079c5 */ /* 0x000fe40000010000 */
[----:B------:R-:W-:Y:S05]  /*19d0*/  @!P1 BRA `(.L_x_22) ;  /* 0x0000000400b09947 */ /* 0x000fea0003800000 */
[----:B------:R-:W-:Y:S02]  /*19e0*/  UIADD3 UR6, UR39, 0x1, URZ ;  /* 0x0000000127067890 */ /* 0x000fe4000fffe03f */
[----:B------:R-:W-:Y:S02]  /*19f0*/  IMAD.U32 R3, RZ, RZ, UR39 ;  /* 0x00000027ff037e24 */ /* 0x000fe4000f8e00ff */
[----:B------:R-:W-:-:S04]  /*1a00*/  UISETP.NE.AND UP0, UPT, UR6, 0x2, UPT ;  /* 0x000000020600788c */ /* 0x000fc8000bf05270 */
[----:B------:R-:W-:Y:S02]  /*1a10*/  USEL UR7, URZ, 0x1, UP0 ;  /* 0x000000013f077887 */ /* 0x000fe40008000000 */
[----:B------:R-:W-:Y:S02]  /*1a20*/  USEL UR6, UR6, URZ, UP0 ;  /* 0x0000003f06067287 */ /* 0x000fe40008000000 */
[----:B------:R-:W-:-:S06]  /*1a30*/  ULOP3.LUT UR7, UR38, UR7, URZ, 0x3c, !UPT ;  /* 0x0000000726077292 */ /* 0x000fcc000f8e3c3f */
[----:B------:R-:W-:-:S07]  /*1a40*/  IMAD.U32 R7, RZ, RZ, UR7 ;  /* 0x00000007ff077e24 */ /* 0x000fce000f8e00ff */
.L_x_29:
[----:B------:R-:W-:Y:S05]  /*1a50*/  @!P0 BRA `(.L_x_23) ;  /* 0x0000000000048947 */ /* 0x000fea0003800000 */
[----:B------:R-:W-:Y:S01]  /*1a60*/  BPT.TRAP 0x1 ;  /* 0x000000040000795c */ /* 0x000fe20000300000 */
.L_x_23:
[----:B------:R-:W2:Y:S01]  /*1a70*/  S2UR UR8, SR_CgaCtaId ;  /* 0x00000000000879c3 */ /* 0x000ea20000008800 */
[----:B------:R-:W-:Y:S01]  /*1a80*/  UMOV UR7, 0x400 ;  /* 0x0000040000077882 */ /* 0x000fe20000000000 */
[----:B01----:R-:W-:Y:S01]  /*1a90*/  IMAD.U32 R5, RZ, RZ, UR6 ;  /* 0x00000006ff057e24 */ /* 0x003fe2000f8e00ff */
[----:B------:R-:W-:Y:S01]  /*1aa0*/  SHF.L.U32 R4, R7, 0x1f, RZ ;  /* 0x0000001f07047819 */ /* 0x000fe200000006ff */
[----:B--2---:R-:W-:-:S06]  /*1ab0*/  ULEA UR7, UR8, UR7, 0x18 ;  /* 0x0000000708077291 */ /* 0x004fcc000f8ec03f */
[----:B------:R-:W-:-:S04]  /*1ac0*/  IMAD.U32 R6, RZ, RZ, UR7 ;  /* 0x00000007ff067e24 */ /* 0x000fc8000f8e00ff */
[----:B------:R-:W-:-:S04]  /*1ad0*/  IMAD R5, R5, 0x8, R6 ;  /* 0x0000000805057824 */ /* 0x000fc800078e0206 */
[----:B------:R0:W1:Y:S01]  /*1ae0*/  SYNCS.PHASECHK.TRANS64.TRYWAIT P1, [R5+URZ], R4 ;  /* 0x00000004050075a7 */ /* 0x000062000802017f */
[----:B------:R-:W-:Y:S05]  /*1af0*/  @!P0 BRA `(.L_x_24) ;  /* 0x0000000000048947 */ /* 0x000fea0003800000 */
[----:B------:R-:W-:Y:S01]  /*1b00*/  BPT.TRAP 0x1 ;  /* 0x000000040000795c */ /* 0x000fe20000300000 */
.L_x_24:
[----:B-1----:R-:W-:Y:S05]  /*1b10*/  @P1 BRA `(.L_x_25) ;  /* 0x0000000000081947 */ /* 0x002fea0003800000 */
[----:B------:R-:W1:Y:S02]  /*1b20*/  SYNCS.PHASECHK.TRANS64.TRYWAIT P1, [R5+URZ], R4 ;  /* 0x00000004050075a7 */ /* 0x000e64000802017f */
[----:B-1----:R-:W-:Y:S05]  /*1b30*/  @!P1 BRA `(.L_x_26) ;  /* 0x000000a000449947 */ /* 0x002fea0003800000 */
.L_x_25:
[----:B------:R-:W-:Y:S01]  /*1b40*/  ULEA UR7, UR6, UR4, 0xb ;  /* 0x0000000406077291 */ /* 0x000fe2000f8e583f */
[----:B------:R-:W-:Y:S01]  /*1b50*/  WARPGROUP.ARRIVE ;  /* 0x00000000000079c5 */ /* 0x000fe20000000000 */
[----:B------:R-:W-:Y:S01]  /*1b60*/  ULEA UR12, UR6, UR5, 0xc ;  /* 0x00000005060c7291 */ /* 0x000fe2000f8e603f */
[----:B------:R-:W-:Y:S01]  /*1b70*/  UMOV UR9, 0x40000040 ;  /* 0x4000004000097882 */ /* 0x000fe20000000000 */
[----:B------:R-:W-:-:S03]  /*1b80*/  UMOV UR11, 0x40000040 ;  /* 0x40000040000b7882 */ /* 0x000fc60000000000 */
[----:B------:R-:W-:Y:S02]  /*1b90*/  UMOV UR8, UR7 ;  /* 0x0000000700087c82 */ /* 0x000fe40008000000 */
[----:B------:R-:W-:Y:S02]  /*1ba0*/  UMOV UR10, UR12 ;  /* 0x0000000c000a7c82 */ /* 0x000fe40008000000 */
[----:B------:R-:W-:Y:S01]  /*1bb0*/  HGMMA.64x256x8.F32.TF32 R24, gdesc[UR8], R24, gsb0 ;  /* 0x07e00000081879f0 */ /* 0x000fe20008002818 */
        /* <DEDUP_REMOVED lines=58> */
[----:B------:R-:W-:Y:S01]  /*1f60*/  BPT.TRAP 0x1 ;  /* 0x000000040000795c */ /* 0x000fe20000300000 */
.L_x_27:
[----:B------:R-:W-:-:S13]  /*1f70*/  ISETP.NE.AND P1, PT, R22, RZ, PT ;  /* 0x000000ff1600720c */ /* 0x000fda0003f25270 */
[----:B01----:R-:W-:-:S04]  /*1f80*/  @P1 IMAD R4, R3, 0x8, R6 ;  /* 0x0000000803041824 */ /* 0x003fc800078e0206 */
[----:B------:R-:W-:-:S05]  /*1f90*/  @P1 VIADD R5, R4, 0x10 ;  /* 0x0000001004051836 */ /* 0x000fca0000000000 */
[----:B------:R-:W-:-:S04]  /*1fa0*/  @P1 PRMT R5, R152, 0x654, R5 ;  /* 0x0000065498051816 */ /* 0x000fc80000000005 */
[----:B------:R0:W-:Y:S01]  /*1fb0*/  @P1 SYNCS.ARRIVE.TRANS64.RED.A1T0 RZ, [R5+URZ], RZ ;  /* 0x000000ff05ff19a7 */ /* 0x0001e2000810043f */
[----:B------:R-:W-:-:S13]  /*1fc0*/  ISETP.GT.U32.AND P1, PT, R19, 0x1, PT ;  /* 0x000000011300780c */ /* 0x000fda0003f24070 */
[----:B0-----:R-:W-:Y:S05]  /*1fd0*/  @P1 BRA `(.L_x_28) ;  /* 0x0000000000041947 */ /* 0x001fea0003800000 */
[----:B------:R-:W-:Y:S01]  /*1fe0*/  BPT.TRAP 0x1 ;  /* 0x000000040000795c */ /* 0x000fe20000300000 */
.L_x_28:
[----:B------:R-:W-:Y:S01]  /*1ff0*/  UIADD3 UR6, UR6, 0x1, URZ ;  /* 0x0000000106067890 */ /* 0x000fe2000fffe03f */
[C---:B------:R-:W-:Y:S01]  /*2000*/  ISETP.GT.AND P2, PT, R0.reuse, 0x1, PT ;  /* 0x000000010000780c */ /* 0x040fe20003f44270 */
[----:B------:R-:W-:Y:S02]  /*2010*/  VIADD R3, R3, 0x1 ;  /* 0x0000000103037836 */ /* 0x000fe40000000000 */
[----:B------:R-:W-:Y:S01]  /*2020*/  UISETP.NE.AND UP0, UPT, UR6, 0x2, UPT ;  /* 0x000000020600788c */ /* 0x000fe2000bf05270 */
[----:B------:R-:W-:Y:S02]  /*2030*/  VIADD R0, R0, 0xffffffff ;  /* 0xffffffff00007836 */ /* 0x000fe40000000000 */
[C---:B------:R-:W-:Y:S01]  /*2040*/  ISETP.NE.AND P1, PT, R3.reuse, 0x2, PT ;  /* 0x000000020300780c */ /* 0x040fe20003f25270 */
[----:B------:R-:W-:Y:S02]  /*2050*/  USEL UR7, URZ, 0x1, UP0 ;  /* 0x000000013f077887 */ /* 0x000fe40008000000 */
[----:B------:R-:W-:Y:S01]  /*2060*/  USEL UR6, UR6, URZ, UP0 ;  /* 0x0000003f06067287 */ /* 0x000fe20008000000 */
[----:B------:R-:W-:-:S03]  /*2070*/  SEL R3, R3, RZ, P1 ;  /* 0x000000ff03037207 */ /* 0x000fc60000800000 */
[----:B------:R-:W-:Y:S01]  /*2080*/  LOP3.LUT R7, R7, UR7, RZ, 0x3c, !PT ;  /* 0x0000000707077c12 */ /* 0x000fe2000f8e3cff */
[----:B------:R-:W-:Y:S07]  /*2090*/  @P2 BRA `(.L_x_29) ;  /* 0xfffffff8006c2947 */ /* 0x000fee000383ffff */
.L_x_22:
[----:B------:R-:W2:Y:S02]  /*20a0*/  LDC R0, c[0x0][0x28c] ;  /* 0x0000a300ff007b82 */ /* 0x000ea40000000800 */
[----:B--2---:R-:W-:-:S13]  /*20b0*/  ISETP.GE.AND P1, PT, R0, 0x1, PT ;  /* 0x000000010000780c */ /* 0x004fda0003f26270 */
[----:B------:R-:W-:Y:S05]  /*20c0*/  @!P1 BRA `(.L_x_30) ;  /* 0x0000000000409947 */ /* 0x000fea0003800000 */
[----:B------:R-:W-:Y:S05]  /*20d0*/  @!P0 BRA `(.L_x_31) ;  /* 0x0000000000048947 */ /* 0x000fea0003800000 */
[----:B------:R-:W-:Y:S01]  /*20e0*/  BPT.TRAP 0x1 ;  /* 0x000000040000795c */ /* 0x000fe20000300000 */
.L_x_31:
[----:B------:R-:W-:Y:S01]  /*20f0*/  ISETP.NE.AND P0, PT, R22, RZ, PT ;  /* 0x000000ff1600720c */ /* 0x000fe20003f05270 */
[----:B------:R-:W-:-:S12]  /*2100*/  UISETP.LT.AND UP1, UPT, UR40, 0x1, UPT ;  /* 0x000000012800788c */ /* 0x000fd8000bf21270 */
[----:B------:R-:W-:-:S05]  /*2110*/  VOTEU.ANY UP0, P0 ;  /* 0x00000000003f7886 */ /* 0x000fca0000000100 */
[----:B------:R-:W-:-:S04]  /*2120*/  @UP0 USEL UR4, UR40, 0x1, UP1 ;  /* 0x0000000128040887 */ /* 0x000fc80008800000 */
[----:B------:R-:W-:-:S06]  /*2130*/  @UP0 UIADD3 UR4, UR39, UR40, -UR4 ;  /* 0x0000002827040290 */ /* 0x000fcc000fffe804 */
[----:B------:R-:W-:-:S04]  /*2140*/  IMAD.U32 R0, RZ, RZ, UR4 ;  /* 0x00000004ff007e24 */ /* 0x000fc8000f8e00ff */
[----:B------:R-:W-:-:S05]  /*2150*/  @P0 IMAD.SHL.U32 R0, R0, 0x8, RZ ;  /* 0x0000000800000824 */ /* 0x000fca00078e00ff */
[----:B------:R-:W-:-:S04]  /*2160*/  @P0 LOP3.LUT R0, R0, 0x8, RZ, 0xc0, !PT ;  /* 0x0000000800000812 */ /* 0x000fc800078ec0ff */
[----:B------:R-:W-:-:S04]  /*2170*/  @P0 IADD3 R3, R6, 0x10, R0 ;  /* 0x0000001006030810 */ /* 0x000fc80007ffe000 */
[----:B------:R-:W-:-:S04]  /*2180*/  @P0 PRMT R3, R152, 0x654, R3 ;  /* 0x0000065498030816 */ /* 0x000fc80000000003 */
[----:B------:R2:W-:Y:S01]  /*2190*/  @P0 SYNCS.ARRIVE.TRANS64.RED.A1T0 RZ, [R3+URZ], RZ ;  /* 0x000000ff03ff09a7 */ /* 0x0005e2000810043f */
[----:B------:R-:W-:-:S13]  /*21a0*/  ISETP.GT.U32.AND P0, PT, R19, 0x1, PT ;  /* 0x000000011300780c */ /* 0x000fda0003f04070 */
[----:B--2---:R-:W-:Y:S05]  /*21b0*/  @P0 BRA `(.L_x_30) ;  /* 0x0000000000040947 */ /* 0x004fea0003800000 */
[----:B------:R-:W-:Y:S01]  /*21c0*/  BPT.TRAP 0x1 ;  /* 0x000000040000795c */ /* 0x000fe20000300000 */
.L_x_30:
[----:B------:R-:W2:Y:S01]  /*21d0*/  LDC R6, c[0x0][0x288] ;  /* 0x0000a200ff067b82 */ /* 0x000ea20000000800 */
[--C-:B------:R-:W-:Y:S01]  /*21e0*/  SHF.R.U32.HI R0, RZ, 0x2, R18.reuse ;  /* 0x00000002ff007819 */ /* 0x100fe20000011612 */
[----:B------:R-:W-:Y:S01]  /*21f0*/  UIADD3 UR39, UR40, UR39, URZ ;  /* 0x0000002728277290 */ /* 0x000fe2000fffe03f */
[----:B01----:R-:W-:Y:S01]  /*2200*/  SHF.R.U32.HI R5, RZ, 0x7, R18 ;  /* 0x00000007ff057819 */ /* 0x003fe20000011612 */
[----:B------:R-:W-:Y:S01]  /*2210*/  ULDC UR8, c[0x0][0x284] ;  /* 0x0000a10000087ab9 */ /* 0x000fe20000000800 */
[----:B------:R-:W-:Y:S01]  /*2220*/  LOP3.LUT R4, R18, 0x60, RZ, 0xc0, !PT ;  /* 0x0000006012047812 */ /* 0x000fe200078ec0ff */
[----:B------:R-:W-:Y:S01]  /*2230*/  USHF.R.U32.HI UR4, URZ, 0x1, UR39 ;  /* 0x000000013f047899 */ /* 0x000fe20008011627 */
[----:B------:R-:W-:Y:S01]  /*2240*/  LOP3.LUT R3, R0, 0x7, RZ, 0xc0, !PT ;  /* 0x0000000700037812 */ /* 0x000fe200078ec0ff */
[----:B------:R-:W-:Y:S01]  /*2250*/  UISETP.GT.U32.AND UP1, UPT, UR39, 0x1, UPT ;  /* 0x000000012700788c */ /* 0x000fe2000bf24070 */
[----:B------:R-:W-:Y:S01]  /*2260*/  LOP3.LUT R0, R5, 0x1, RZ, 0xc0, !PT ;  /* 0x0000000105007812 */ /* 0x000fe200078ec0ff */
[----:B------:R-:W-:Y:S01]  /*2270*/  ULOP3.LUT UR4, UR4, 0x1, URZ, 0xc0, !UPT ;  /* 0x0000000104047892 */ /* 0x000fe2000f8ec03f */
[----:B------:R-:W-:Y:S01]  /*2280*/  SHF.R.U32.HI R10, RZ, 0x1, R4 ;  /* 0x00000001ff0a7819 */ /* 0x000fe20000011604 */
[----:B------:R-:W-:Y:S01]  /*2290*/  IMAD.SHL.U32 R4, R18, 0x2, RZ ;  /* 0x0000000212047824 */ /* 0x000fe200078e00ff */
[----:B------:R-:W-:Y:S01]  /*22a0*/  SHF.R.S32.HI R21, RZ, 0x1f, R23 ;  /* 0x0000001fff157819 */ /* 0x000fe20000011417 */
[----:B------:R-:W-:Y:S01]  /*22b0*/  IMAD.SHL.U32 R8, R0, 0x40, RZ ;  /* 0x0000004000087824 */ /* 0x000fe200078e00ff */
[--C-:B------:R-:W-:Y:S01]  /*22c0*/  IADD3 R5, RZ, -R10, -R3.reuse ;  /* 0x8000000aff057210 */ /* 0x100fe20007ffe803 */
[----:B------:R-:W-:Y:S01]  /*22d0*/  UISETP.NE.U32.AND UP0, UPT, UR4, 0x1, UPT ;  /* 0x000000010400788c */ /* 0x000fe2000bf05070 */
[----:B------:R-:W-:Y:S01]  /*22e0*/  LOP3.LUT R4, R4, 0x6, RZ, 0xc0, !PT ;  /* 0x0000000604047812 */ /* 0x000fe200078ec0ff */
[----:B------:R-:W-:Y:S01]  /*22f0*/  ULDC.64 UR6, c[0x0][0x5d0] ;  /* 0x0001740000067ab9 */ /* 0x000fe20000000a00 */
[----:B------:R-:W-:Y:S01]  /*2300*/  LOP3.LUT R3, R8, 0x40, R3, 0xe2, !PT ;  /* 0x0000004008037812 */ /* 0x000fe200078ee203 */
[----:B------:R-:W-:Y:S01]  /*2310*/  IMAD R11, R0, -0x40, R5 ;  /* 0xffffffc0000b7824 */ /* 0x000fe200078e0205 */
[----:B------:R-:W-:Y:S01]  /*2320*/  LOP3.LUT R0, R18, 0x3, RZ, 0xc0, !PT ;  /* 0x0000000312007812 */ /* 0x000fe200078ec0ff */
[----:B------:R-:W-:Y:S01]  /*2330*/  UISETP.LT.U32.AND UP1, UPT, UR40, 0x2, UP1 ;  /* 0x000000022800788c */ /* 0x000fe20008f21070 */
[----:B------:R-:W-:Y:S01]  /*2340*/  PRMT R8, R4, 0x6540, R153 ;  /* 0x0000654004087816 */ /* 0x000fe20000000099 */
[----:B------:R-:W-:Y:S01]  /*2350*/  IMAD.SHL.U32 R153, R153, 0x100, RZ ;  /* 0x0000010099997824 */ /* 0x000fe200078e00ff */
[----:B------:R-:W-:Y:S01]  /*2360*/  UISETP.GT.U32.AND UP0, UPT, UR40, 0x1, !UP0 ;  /* 0x000000012800788c */ /* 0x000fe2000c704070 */
[----:B--2---:R-:W-:Y:S01]  /*2370*/  IMAD R12, R0, -0x2, R6 ;  /* 0xfffffffe000c7824 */ /* 0x004fe200078e0206 */
[----:B------:R-:W-:Y:S01]  /*2380*/  SHF.R.S32.HI R9, RZ, 0x1f, R8 ;  /* 0x0000001fff097819 */ /* 0x000fe20000011408 */
[C---:B------:R-:W-:Y:S01]  /*2390*/  IMAD.SHL.U32 R0, R154.reuse, 0x80, RZ ;  /* 0x000000809a007824 */ /* 0x040fe200078e00ff */
[----:B------:R-:W-:Y:S01]  /*23a0*/  ISETP.GE.AND P0, PT, R153, R6, PT ;  /* 0x000000069900720c */ /* 0x000fe20003f06270 */
[----:B------:R-:W-:Y:S01]  /*23b0*/  IMAD R4, R21, UR6, RZ ;  /* 0x0000000615047c24 */ /* 0x000fe2000f8e02ff */
[----:B------:R-:W-:Y:S01]  /*23c0*/  USEL UR5, URZ, 0x1, !UP1 ;  /* 0x000000013f057887 */ /* 0x000fe2000c800000 */
[----:B------:R-:W-:Y:S01]  /*23d0*/  IMAD.WIDE R6, R154, 0x80, RZ ;  /* 0x000000809a067825 */ /* 0x000fe200078e02ff */
[C---:B------:R-:W-:Y:S01]  /*23e0*/  ISETP.GE.OR P0, PT, R0.reuse, UR8, P0 ;  /* 0x0000000800007c0c */ /* 0x040fe20008706670 */
[----:B------:R-:W-:Y:S01]  /*23f0*/  USEL UR4, URZ, 0x1, !UP0 ;  /* 0x000000013f047887 */ /* 0x000fe2000c000000 */
[----:B------:R-:W-:Y:S01]  /*2400*/  IADD3 R0, -R0, UR8, R11 ;  /* 0x0000000800007c10 */ /* 0x000fe2000fffe10b */
[C---:B------:R-:W-:Y:S01]  /*2410*/  IMAD R13, R23.reuse, UR7, R4 ;  /* 0x00000007170d7c24 */ /* 0x040fe2000f8e0204 */
[----:B------:R-:W-:Y:S01]  /*2420*/  ULOP3.LUT UR39, UR39, 0x1, URZ, 0xc0, !UPT ;  /* 0x0000000127277892 */ /* 0x000fe2000f8ec03f */
[----:B------:R-:W-:Y:S01]  /*2430*/  IMAD.WIDE.U32 R4, R23, UR6, R8 ;  /* 0x0000000617047c25 */ /* 0x000fe2000f8e0008 */
[----:B------:R-:W-:Y:S01]  /*2440*/  ULOP3.LUT UR38, UR4, UR38, UR5, 0x96, !UPT ;  /* 0x0000002604267292 */ /* 0x000fe2000f8e9605 */
[----:B------:R-:W-:-:S02]  /*2450*/  LOP3.LUT R171, R6, R3, R10, 0xfe, !PT ;  /* 0x0000000306ab7212 */ /* 0x000fc400078efe0a */
[----:B------:R-:W-:Y:S02]  /*2460*/  IMAD.IADD R5, R5, 0x1, R13 ;  /* 0x0000000105057824 */ /* 0x000fe400078e020d */
[----:B------:R-:W-:Y:S02]  /*2470*/  IMAD.IADD R3, R12, 0x1, -R153 ;  /* 0x000000010c037824 */ /* 0x000fe400078e0a99 */
[----:B------:R-:W-:Y:S01]  /*2480*/  IMAD.MOV.U32 R154, RZ, RZ, -0x1 ;  /* 0xffffffffff9a7424 */ /* 0x000fe200078e00ff */
[----:B------:R-:W-:Y:S06]  /*2490*/  @P0 BRA `(.L_x_32) ;  /* 0x0000007800d80947 */ /* 0x000fec0003800000 */
[----:B------:R-:W0:Y:S01]  /*24a0*/  LDC.64 R10, c[0x0][0x5c8] ;  /* 0x00017200ff0a7b82 */ /* 0x000e220000000a00 */
[----:B-----5:R-:W-:Y:S01]  /*24b0*/  FSETP.NEU.AND P0, PT, R156, RZ, PT ;  /* 0x000000ff9c00720b */ /* 0x020fe20003f0d000 */
[----:B------:R-:W-:Y:S01]  /*24c0*/  BSSY B0, `(.L_x_32) ;  /* 0x00007b3000007945 */ /* 0x000fe20003800000 */
[----:B------:R-:W-:-:S04]  /*24d0*/  ISETP.GT.AND P1, PT, R3, RZ, PT ;  /* 0x000000ff0300720c */ /* 0x000fc80003f24270 */
[----:B------:R-:W-:Y:S01]  /*24e0*/  ISETP.GT.AND P2, PT, R0, RZ, P1 ;  /* 0x000000ff0000720c */ /* 0x000fe20000f44270 */
[-C--:B0-----:R-:W-:Y:S02]  /*24f0*/  IMAD R12, R7, R10.reuse, RZ ;  /* 0x0000000a070c7224 */ /* 0x081fe400078e02ff */
[----:B------:R-:W-:-:S04]  /*2500*/  IMAD.WIDE.U32 R162, R171, R10, R4 ;  /* 0x0000000aaba27225 */ /* 0x000fc800078e0004 */
[----:B------:R-:W-:-:S04]  /*2510*/  IMAD R5, R171, R11, R12 ;  /* 0x0000000bab057224 */ /* 0x000fc800078e020c */
[----:B------:R-:W-:Y:S01]  /*2520*/  IMAD.IADD R173, R163, 0x1, R5 ;  /* 0x00000001a3ad7824 */ /* 0x000fe200078e0205 */
[----:B------:R-:W-:Y:S06]  /*2530*/  @!P0 BRA `(.L_x_33) ;  /* 0x0000005400948947 */ /* 0x000fec0003800000 */
[----:B------:R-:W0:Y:S01]  /*2540*/  LDC.64 R14, c[0x0][0x5b8] ;  /* 0x00016e00ff0e7b82 */ /* 0x000e220000000a00 */
[----:B------:R-:W-:-:S07]  /*2550*/  ULDC.64 UR4, c[0x0][0x5c0] ;  /* 0x0001700000047ab9 */ /* 0x000fce0000000a00 */
[----:B------:R-:W1:Y:S08]  /*2560*/  LDC.64 R168, c[0x0][0x5b0] ;  /* 0x00016c00ffa87b82 */ /* 0x000e700000000a00 */
[----:B------:R-:W2:Y:S01]  /*2570*/  LDC.64 R12, c[0x0][0x5a8] ;  /* 0x00016a00ff0c7b82 */ /* 0x000ea20000000a00 */
[-C--:B0-----:R-:W-:Y:S02]  /*2580*/  IMAD R4, R21, R14.reuse, RZ ;  /* 0x0000000e15047224 */ /* 0x081fe400078e02ff */
[----:B------:R-:W-:-:S04]  /*2590*/  IMAD.WIDE.U32 R164, R23, R14, R8 ;  /* 0x0000000e17a47225 */ /* 0x000fc800078e0008 */
[----:B------:R-:W-:Y:S02]  /*25a0*/  IMAD R163, R23, R15, R4 ;  /* 0x0000000f17a37224 */ /* 0x000fe400078e0204 */
[-C--:B-1----:R-:W-:Y:S02]  /*25b0*/  IMAD R6, R7, R168.reuse, RZ ;  /* 0x000000a807067224 */ /* 0x082fe400078e02ff */
[----:B------:R-:W-:Y:S02]  /*25c0*/  IMAD.IADD R21, R165, 0x1, R163 ;  /* 0x00000001a5157824 */ /* 0x000fe400078e02a3 */
[----:B------:R-:W-:Y:S02]  /*25d0*/  IMAD.MOV.U32 R20, RZ, RZ, R164 ;  /* 0x000000ffff147224 */ /* 0x000fe400078e00a4 */
[C---:B------:R-:W-:Y:S02]  /*25e0*/  IMAD R167, R171.reuse, R169, R6 ;  /* 0x000000a9aba77224 */ /* 0x040fe400078e0206 */
[----:B------:R-:W-:-:S04]  /*25f0*/  IMAD.WIDE.U32 R4, R171, R168, R20 ;  /* 0x000000a8ab047225 */ /* 0x000fc800078e0014 */
[----:B------:R-:W-:Y:S01]  /*2600*/  IMAD.IADD R5, R5, 0x1, R167 ;  /* 0x0000000105057824 */ /* 0x000fe200078e02a7 */
[----:B--2---:R-:W-:-:S04]  /*2610*/  LEA R6, P0, R4, R12, 0x2 ;  /* 0x0000000c04067211 */ /* 0x004fc800078010ff */
[----:B------:R-:W-:-:S05]  /*2620*/  LEA.HI.X R7, R4, R13, R5, 0x2, P0 ;  /* 0x0000000d04077211 */ /* 0x000fca00000f1405 */
[----:B------:R0:W2:Y:S01]  /*2630*/  @P2 LDG.E.LTC128B R15, desc[UR36][R6.64] ;  /* 0x00000024060f2981 */ /* 0x0000a2000c1e1920 */
[----:B------:R-:W-:Y:S01]  /*2640*/  IMAD.WIDE.U32 R4, R171, R168, R8 ;  /* 0x000000a8ab047225 */ /* 0x000fe200078e0008 */
[----:B------:R-:W-:Y:S01]  /*2650*/  ISETP.GT.AND P0, PT, R3, 0x1, PT ;  /* 0x000000010300780c */ /* 0x000fe20003f04270 */
[----:B------:R-:W-:Y:S01]  /*2660*/  BSSY B1, `(.L_x_34) ;  /* 0x0000013000017945 */ /* 0x000fe20003800000 */
[C---:B------:R-:W-:Y:S01]  /*2670*/  SHF.L.U64.HI R161, R168.reuse, 0x3, R169 ;  /* 0x00000003a8a17819 */ /* 0x040fe200000102a9 */
[----:B------:R-:W-:Y:S02]  /*2680*/  IMAD.IADD R5, R167, 0x1, R5 ;  /* 0x00000001a7057824 */ /* 0x000fe400078e0205 */
[----:B------:R-:W-:Y:S02]  /*2690*/  IMAD.SHL.U32 R160, R168, 0x8, RZ ;  /* 0x00000008a8a07824 */ /* 0x000fe400078e00ff */
[----:B------:R-:W-:Y:S01]  /*26a0*/  IMAD.WIDE.U32 R158, R23, R14, R4 ;  /* 0x0000000e179e7225 */ /* 0x000fe200078e0004 */
[----:B------:R-:W-:-:S03]  /*26b0*/  LEA R4, P3, R162, UR4, 0x2 ;  /* 0x00000004a2047c11 */ /* 0x000fc6000f8610ff */
[----:B0-----:R-:W-:Y:S01]  /*26c0*/  IMAD.IADD R7, R163, 0x1, R159 ;  /* 0x00000001a3077824 */ /* 0x001fe200078e029f */
[----:B------:R-:W-:Y:S01]  /*26d0*/  LEA.HI.X R5, R162, UR5, R173, 0x2, P3 ;  /* 0x00000005a2057c11 */ /* 0x000fe200098f14ad */
[----:B------:R-:W-:Y:S01]  /*26e0*/  IMAD.WIDE.U32 R160, R171, R168, R160 ;  /* 0x000000a8aba07225 */ /* 0x000fe200078e00a0 */
[----:B------:R-:W-:Y:S02]  /*26f0*/  ISETP.GT.AND P3, PT, R0, RZ, P0 ;  /* 0x000000ff0000720c */ /* 0x000fe40000764270 */
[----:B------:R-:W-:-:S04]  /*2700*/  LEA R6, P4, R158, R12, 0x2 ;  /* 0x0000000c9e067211 */ /* 0x000fc800078810ff */
[----:B------:R-:W-:Y:S02]  /*2710*/  LEA.HI.X R7, R158, R13, R7, 0x2, P4 ;  /* 0x0000000d9e077211 */ /* 0x000fe400020f1407 */
[----:B--2---:R-:W-:-:S05]  /*2720*/  LOP3.LUT R153, R15, 0xffffe000, RZ, 0xc0, !PT ;  /* 0xffffe0000f997812 */ /* 0x004fca00078ec0ff */
[----:B------:R-:W-:-:S04]  /*2730*/  FMUL R153, R153, R156 ;  /* 0x0000009c99997220 */ /* 0x000fc80000400000 */
[----:B------:R-:W-:-:S05]  /*2740*/  FFMA R153, R24, R155, R153 ;  /* 0x0000009b18997223 */ /* 0x000fca0000000099 */
[----:B------:R-:W-:-:S05]  /*2750*/  F2FP.TF32.F32.PACK_B R153, R153 ;  /* 0x00000099ff99723e */ /* 0x000fca00024050ff */
[----:B------:R0:W-:Y:S01]  /*2760*/  @P2 STG.E desc[UR36][R4.64], R153 ;  /* 0x0000009904002986 */ /* 0x0001e2000c101924 */
[----:B------:R-:W-:Y:S05]  /*2770*/  @!P3 BRA `(.L_x_35) ;  /* 0x000000000004b947 */ /* 0x000fea0003800000 */
[----:B------:R1:W5:Y:S02]  /*2780*/  LDG.E.LTC128B R15, desc[UR36][R6.64+0x4] ;  /* 0x00000424060f7981 */ /* 0x000364000c1e1920 */
.L_x_35:
[----:B------:R-:W-:Y:S05]  /*2790*/  BSYNC B1 ;  /* 0x0000000000017941 */ /* 0x000fea0003800000 */
.L_x_34:
[----:B0----5:R-:W-:Y:S01]  /*27a0*/  LOP3.LUT R153, R15, 0xffffe000, RZ, 0xc0, !PT ;  /* 0xffffe0000f997812 */ /* 0x021fe200078ec0ff */
[----:B------:R-:W-:Y:S01]  /*27b0*/  IMAD.IADD R167, R167, 0x1, R161 ;  /* 0x00000001a7a77824 */ /* 0x000fe200078e02a1 */
[----:B------:R-:W-:Y:S01]  /*27c0*/  IADD3 R164, P2, R164, R160, RZ ;  /* 0x000000a0a4a47210 */ /* 0x000fe20007f5e0ff */
[----:B------:R-:W-:Y:S01]  /*27d0*/  IMAD.MOV.U32 R24, RZ, RZ, R15 ;  /* 0x000000ffff187224 */ /* 0x000fe200078e000f */
[----:B------:R-:W-:Y:S01]  /*27e0*/  ISETP.GT.AND P1, PT, R0, 0x8, P1 ;  /* 0x000000080000780c */ /* 0x000fe20000f24270 */
[----:B------:R-:W-:Y:S02]  /*27f0*/  FMUL R20, R153, R156 ;  /* 0x0000009c99147220 */ /* 0x000fe40000400000 */
[----:B------:R-:W-:Y:S02]  /*2800*/  IMAD.X R21, R167, 0x1, R21, P2 ;  /* 0x00000001a7157824 */ /* 0x000fe400010e0615 */
[----:B------:R-:W-:Y:S01]  /*2810*/  FFMA R153, R25, R155, R20 ;  /* 0x0000009b19997223 */ /* 0x000fe20000000014 */
[----:B------:R-:W-:-:S04]  /*2820*/  LEA R20, P2, R164, R12, 0x2 ;  /* 0x0000000ca4147211 */ /* 0x000fc800078410ff */
[----:B------:R-:W-:Y:S02]  /*2830*/  F2FP.TF32.F32.PACK_B R153, R153 ;  /* 0x00000099ff99723e */ /* 0x000fe400024050ff */
[----:B------:R-:W-:-:S03]  /*2840*/  LEA.HI.X R21, R164, R13, R21, 0x2, P2 ;  /* 0x0000000da4157211 */ /* 0x000fc600010f1415 */
[----:B------:R0:W-:Y:S04]  /*2850*/  @P3 STG.E desc[UR36][R4.64+0x4], R153 ;  /* 0x0000049904003986 */ /* 0x0001e8000c101924 */
[----:B------:R-:W2:Y:S01]  /*2860*/  @P1 LDG.E.LTC128B R24, desc[UR36][R20.64] ;  /* 0x0000002414181981 */ /* 0x000ea2000c1e1920 */
[----:B------:R-:W-:Y:S01]  /*2870*/  IADD3 R8, P2, R8, R160, RZ ;  /* 0x000000a008087210 */ /* 0x000fe20007f5e0ff */
[----:B------:R-:W-:Y:S01]  /*2880*/  BSSY B1, `(.L_x_36) ;  /* 0x0000011000017945 */ /* 0x000fe20003800000 */
[----:B------:R-:W-:Y:S02]  /*2890*/  SHF.L.U64.HI R11, R10, 0x5, R11 ;  /* 0x000000050a0b7819 */ /* 0x000fe4000001020b */
[----:B------:R-:W-:Y:S01]  /*28a0*/  ISETP.GT.AND P0, PT, R0, 0x8, P0 ;  /* 0x000000080000780c */ /* 0x000fe20000704270 */
[----:B------:R-:W-:Y:S01]  /*28b0*/  IMAD.X R9, R9, 0x1, R167, P2 ;  /* 0x0000000109097824 */ /* 0x000fe200010e06a7 */
[----:B------:R-:W-:-:S05]  /*28c0*/  LEA R10, P2, R10, R4, 0x5 ;  /* 0x000000040a0a7211 */ /* 0x000fca00078428ff */
[----:B------:R-:W-:Y:S01]  /*28d0*/  IMAD.X R11, R11, 0x1, R5, P2 ;  /* 0x000000010b0b7824 */ /* 0x000fe200010e0605 */
[----:B--2---:R-:W-:-:S05]  /*28e0*/  LOP3.LUT R15, R24, 0xffffe000, RZ, 0xc0, !PT ;  /* 0xffffe000180f7812 */ /* 0x004fca00078ec0ff */
[----:B------:R-:W-:Y:S01]  /*28f0*/  FMUL R25, R15, R156 ;  /* 0x0000009c0f197220 */ /* 0x000fe20000400000 */
[----:B------:R-:W-:-:S04]  /*2900*/  IMAD.WIDE.U32 R14, R23, R14, R8 ;  /* 0x0000000e170e7225 */ /* 0x000fc800078e0008 */
[----:B------:R-:W-:Y:S01]  /*2910*/  FFMA R25, R26, R155, R25 ;  /* 0x0000009b1a197223 */ /* 0x000fe20000000019 */
[----:B------:R-:W-:Y:S01]  /*2920*/  IMAD.IADD R9, R163, 0x1, R15 ;  /* 0x00000001a3097824 */ /* 0x000fe200078e020f */
[----:B------:R-:W-:-:S03]  /*2930*/  LEA R8, P3, R14, R12, 0x2 ;  /* 0x0000000c0e087211 */ /* 0x000fc600078610ff */
[----:B------:R-:W-:Y:S02]  /*2940*/  F2FP.TF32.F32.PACK_B R25, R25 ;  /* 0x00000019ff19723e */ /* 0x000fe400024050ff */
[----:B------:R-:W-:-:S03]  /*2950*/  LEA.HI.X R9, R14, R13, R9, 0x2, P3 ;  /* 0x0000000d0e097211 */ /* 0x000fc600018f1409 */
[----:B------:R0:W-:Y:S01]  /*2960*/  @P1 STG.E desc[UR36][R10.64], R25 ;  /* 0x000000190a001986 */ /* 0x0001e2000c101924 */
[----:B------:R-:W-:Y:S05]  /*2970*/  @!P0 BRA `(.L_x_37) ;  /* 0x0000000000048947 */ /* 0x000fea0003800000 */
[----:B------:R2:W5:Y:S02]  /*2980*/  LDG.E.LTC128B R24, desc[UR36][R8.64+0x4] ;  /* 0x0000042408187981 */ /* 0x000564000c1e1920 */
.L_x_37:
[----:B------:R-:W-:Y:S05]  /*2990*/  BSYNC B1 ;  /* 0x0000000000017941 */ /* 0x000fea0003800000 */
.L_x_36:
[----:B-----5:R-:W-:Y:S01]  /*29a0*/  LOP3.LUT R13, R24, 0xffffe000, RZ, 0xc0, !PT ;  /* 0xffffe000180d7812 */ /* 0x020fe200078ec0ff */
[----:B------:R-:W-:Y:S01]  /*29b0*/  BSSY B1, `(.L_x_38) ;  /* 0x0000009000017945 */ /* 0x000fe20003800000 */
[----:B------:R-:W-:-:S03]  /*29c0*/  ISETP.GT.AND P1, PT, R3, 0x8, PT ;  /* 0x000000080300780c */ /* 0x000fc60003f24270 */
[----:B------:R-:W-:Y:S01]  /*29d0*/  FMUL R12, R13, R156 ;  /* 0x0000009c0d0c7220 */ /* 0x000fe20000400000 */
[----:B------:R-:W-:-:S03]  /*29e0*/  ISETP.GT.AND P2, PT, R0, RZ, P1 ;  /* 0x000000ff0000720c */ /* 0x000fc60000f44270 */
[----:B------:R-:W-:-:S05]  /*29f0*/  FFMA R27, R27, R155, R12 ;  /* 0x0000009b1b1b7223 */ /* 0x000fca000000000c */
[----:B------:R-:W-:-:S05]  /*2a00*/  F2FP.TF32.F32.PACK_B R27, R27 ;  /* 0x0000001bff1b723e */ /* 0x000fca00024050ff */
[----:B------:R3:W-:Y:S01]  /*2a10*/  @P0 STG.E desc[UR36][R10.64+0x4], R27 ;  /* 0x0000041b0a000986 */ /* 0x0007e2000c101924 */
[----:B------:R-:W-:Y:S05]  /*2a20*/  @!P2 BRA `(.L_x_39) ;  /* 0x000000000004a947 */ /* 0x000fea0003800000 */
[----:B------:R4:W5:Y:S02]  /*2a30*/  LDG.E.LTC128B R24, desc[UR36][R6.64+0x20] ;  /* 0x0000202406187981 */ /* 0x000964000c1e1920 */
.L_x_39:
[----:B------:R-:W-:Y:S05]  /*2a40*/  BSYNC B1 ;  /* 0x0000000000017941 */ /* 0x000fea0003800000 */
.L_x_38:
        /* <DEDUP_REMOVED lines=10> */
.L_x_41:
[----:B------:R-:W-:Y:S05]  /*2af0*/  BSYNC B1 ;  /* 0x0000000000017941 */ /* 0x000fea0003800000 */
.L_x_40:
[----:B0----5:R-:W-:Y:S01]  /*2b00*/  LOP3.LUT R13, R24, 0xffffe000, RZ, 0xc0, !PT ;  /* 0xffffe000180d7812 */ /* 0x021fe200078ec0ff */
[----:B------:R-:W-:Y:S01]  /*2b10*/  BSSY B1, `(.L_x_42) ;  /* 0x0000008000017945 */ /* 0x000fe20003800000 */
[----:B------:R-:W-:-:S03]  /*2b20*/  ISETP.GT.AND P1, PT, R0, 0x8, P1 ;  /* 0x000000080000780c */ /* 0x000fc60000f24270 */
[----:B------:R-:W-:-:S04]  /*2b30*/  FMUL R12, R13, R156 ;  /* 0x0000009c0d0c7220 */ /* 0x000fc80000400000 */
[----:B------:R-:W-:-:S05]  /*2b40*/  FFMA R29, R29, R155, R12 ;  /* 0x0000009b1d1d7223 */ /* 0x000fca000000000c */
[----:B------:R-:W-:-:S05]  /*2b50*/  F2FP.TF32.F32.PACK_B R29, R29 ;  /* 0x0000001dff1d723e */ /* 0x000fca00024050ff */
[----:B------:R0:W-:Y:S01]  /*2b60*/  @P3 STG.E desc[UR36][R4.64+0x24], R29 ;  /* 0x0000241d04003986 */ /* 0x0001e2000c101924 */
[----:B------:R-:W-:Y:S05]  /*2b70*/  @!P1 BRA `(.L_x_43) ;  /* 0x0000000000049947 */ /* 0x000fea0003800000 */
[----:B------:R0:W5:Y:S02]  /*2b80*/  LDG.E.LTC128B R24, desc[UR36][R8.64+0x20] ;  /* 0x0000202408187981 */ /* 0x000164000c1e1920 */
.L_x_43:
[----:B------:R-:W-:Y:S05]  /*2b90*/  BSYNC B1 ;  /* 0x0000000000017941 */ /* 0x000fea0003800000 */
.L_x_42:
[----:B-----5:R-:W-:Y:S01]  /*2ba0*/  LOP3.LUT R13, R24, 0xffffe000, RZ, 0xc0, !PT ;  /* 0xffffe000180d7812 */ /* 0x020fe200078ec0ff */
        /* <DEDUP_REMOVED lines=8> */
.L_x_45:
[----:B------:R-:W-:Y:S05]  /*2c30*/  BSYNC B1 ;  /* 0x0000000000017941 */ /* 0x000fea0003800000 */
.L_x_44:
[----:B0----5:R-:W-:Y:S01]  /*2c40*/  LOP3.LUT R13, R24, 0xffffe000, RZ, 0xc0, !PT ;  /* 0xffffe000180d7812 */ /* 0x021fe200078ec0ff */
        /* <DEDUP_REMOVED lines=9> */
.L_x_47:
[----:B------:R-:W-:Y:S05]  /*2ce0*/  BSYNC B1 ;  /* 0x0000000000017941 */ /* 0x000fea0003800000 */
.L_x_46:
        /* <DEDUP_REMOVED lines=10> */
.L_x_49:
[----:B------:R-:W-:Y:S05]  /*2d90*/  BSYNC B1 ;  /* 0x0000000000017941 */ /* 0x000fea0003800000 */
.L_x_48:
        /* <DEDUP_REMOVED lines=9> */
.L_x_51:
[----:B------:R-:W-:Y:S05]  /*2e30*/  BSYNC B1 ;  /* 0x0000000000017941 */ /* 0x000fea0003800000 */
.L_x_50:
        /* <DEDUP_REMOVED lines=9> */
.L_x_53:
[----:B------:R-:W-:Y:S05]  /*2ed0*/  BSYNC B1 ;  /* 0x0000000000017941 */ /* 0x000fea0003800000 */
.L_x_52:
        /* <DEDUP_REMOVED lines=10> */
.L_x_55:
[----:B------:R-:W-:Y:S05]  /*2f80*/  BSYNC B1 ;  /* 0x0000000000017941 */ /* 0x000fea0003800000 */
.L_x_54:
        /* <DEDUP_REMOVED lines=10> */
.L_x_57:
[----:B------:R-:W-:Y:S05]  /*3030*/  BSYNC B1 ;  /* 0x0000000000017941 */ /* 0x000fea0003800000 */
.L_x_56:
        /* <DEDUP_REMOVED lines=9> */
.L_x_59:
[----:B------:R-:W-:Y:S05]  /*30d0*/  BSYNC B1 ;  /* 0x0000000000017941 */ /* 0x000fea0003800000 */
.L_x_58:
        /* <DEDUP_REMOVED lines=9> */
.L_x_61:
[----:B------:R-:W-:Y:S05]  /*3170*/  BSYNC B1 ;  /* 0x0000000000017941 */ /* 0x000fea0003800000 */
.L_x_60:
        /* <DEDUP_REMOVED lines=10> */
.L_x_63:
[----:B------:R-:W-:Y:S05]  /*3220*/  BSYNC B1 ;  /* 0x0000000000017941 */ /* 0x000fea0003800000 */
.L_x_62:
        /* <DEDUP_REMOVED lines=10> */
.L_x_65:
[----:B------:R-:W-:Y:S05]  /*32d0*/  BSYNC B1 ;  /* 0x0000000000017941 */ /* 0x000fea0003800000 */
.L_x_64:
        /* <DEDUP_REMOVED lines=9> */
.L_x_67:
[----:B------:R-:W-:Y:S05]  /*3370*/  BSYNC B1 ;  /* 0x0000000000017941 */ /* 0x000fea0003800000 */
.L_x_66:
        /* <DEDUP_REMOVED lines=9> */
.L_x_69:
[----:B------:R-:W-:Y:S05]  /*3410*/  BSYNC B1 ;  /* 0x0000000000017941 */ /* 0x000fea0003800000 */
.L_x_68:
        /* <DEDUP_REMOVED lines=10> */
.L_x_71:
[----:B------:R-:W-:Y:S05]  /*34c0*/  BSYNC B1 ;  /* 0x0000000000017941 */ /* 0x000fea0003800000 */
.L_x_70:
        /* <DEDUP_REMOVED lines=10> */
.L_x_73:
[----:B------:R-:W-:Y:S05]  /*3570*/  BSYNC B1 ;  /* 0x0000000000017941 */ /* 0x000fea0003800000 */
.L_x_72:
        /* <DEDUP_REMOVED lines=9> */
.L_x_75:
[----:B------:R-:W-:Y:S05]  /*3610*/  BSYNC B1 ;  /* 0x0000000000017941 */ /* 0x000fea0003800000 */
.L_x_74:
        /* <DEDUP_REMOVED lines=9> */
.L_x_77:
[----:B------:R-:W-:Y:S05]  /*36b0*/  BSYNC B1 ;  /* 0x0000000000017941 */ /* 0x000fea0003800000 */
.L_x_76:
        /* <DEDUP_REMOVED lines=10> */
.L_x_79:
[----:B------:R-:W-:Y:S05]  /*3760*/  BSYNC B1 ;  /* 0x0000000000017941 */ /* 0x000fea0003800000 */
.L_x_78:
        /* <DEDUP_REMOVED lines=10> */
.L_x_81:
[----:B------:R-:W-:Y:S05]  /*3810*/  BSYNC B1 ;  /* 0x0000000000017941 */ /* 0x000fea0003800000 */
.L_x_80:
        /* <DEDUP_REMOVED lines=9> */
.L_x_83:
[----:B------:R-:W-:Y:S05]  /*38b0*/  BSYNC B1 ;  /* 0x0000000000017941 */ /* 0x000fea0003800000 */
.L_x_82:
        /* <DEDUP_REMOVED lines=9> */
.L_x_85:
[----:B------:R-:W-:Y:S05]  /*3950*/  BSYNC B1 ;  /* 0x0000000000017941 */ /* 0x000fea0003800000 */
.L_x_84:
        /* <DEDUP_REMOVED lines=10> */
.L_x_87:
[----:B------:R-:W-:Y:S05]  /*3a00*/  BSYNC B1 ;  /* 0x0000000000017941 */ /* 0x000fea0003800000 */
.L_x_86:
        /* <DEDUP_REMOVED lines=10> */
.L_x_89:
[----:B------:R-:W-:Y:S05]  /*3ab0*/  BSYNC B1 ;  /* 0x0000000000017941 */ /* 0x000fea0003800000 */
.L_x_88:
        /* <DEDUP_REMOVED lines=9> */
.L_x_91:
[----:B------:R-:W-:Y:S05]  /*3b50*/  BSYNC B1 ;  /* 0x0000000000017941 */ /* 0x000fea0003800000 */
.L_x_90:
        /* <DEDUP_REMOVED lines=9> */
.L_x_93:
[----:B------:R-:W-:Y:S05]  /*3bf0*/  BSYNC B1 ;  /* 0x0000000000017941 */ /* 0x000fea0003800000 */
.L_x_92:
        /* <DEDUP_REMOVED lines=10> */
.L_x_95:
[----:B------:R-:W-:Y:S05]  /*3ca0*/  BSYNC B1 ;  /* 0x0000000000017941 */ /* 0x000fea0003800000 */
.L_x_94:
        /* <DEDUP_REMOVED lines=10> */
.L_x_97:
[----:B------:R-:W-:Y:S05]  /*3d50*/  BSYNC B1 ;  /* 0x0000000000017941 */ /* 0x000fea0003800000 */
.L_x_96:
        /* <DEDUP_REMOVED lines=9> */
.L_x_99:
[----:B------:R-:W-:Y:S05]  /*3df0*/  BSYNC B1 ;  /* 0x0000000000017941 */ /* 0x000fea0003800000 */
.L_x_98:
        /* <DEDUP_REMOVED lines=9> */
.L_x_101:
[----:B------:R-:W-:Y:S05]  /*3e90*/  BSYNC B1 ;  /* 0x0000000000017941 */ /* 0x000fea0003800000 */
.L_x_100:
        /* <DEDUP_REMOVED lines=10> */
.L_x_103:
[----:B------:R-:W-:Y:S05]  /*3f40*/  BSYNC B1 ;  /* 0x0000000000017941 */ /* 0x000fea0003800000 */
.L_x_102:
        /* <DEDUP_REMOVED lines=10> */
.L_x_105:
[----:B------:R-:W-:Y:S05]  /*3ff0*/  BSYNC B1 ;  /* 0x0000000000017941 */ /* 0x000fea0003800000 */
.L_x_104:
        /* <DEDUP_REMOVED lines=9> */
.L_x_107:
[----:B------:R-:W-:Y:S05]  /*4090*/  BSYNC B1 ;  /* 0x0000000000017941 */ /* 0x000fea0003800000 */
.L_x_106:
        /* <DEDUP_REMOVED lines=9> */
.L_x_109:
[----:B------:R-:W-:Y:S05]  /*4130*/  BSYNC B1 ;  /* 0x0000000000017941 */ /* 0x000fea0003800000 */
.L_x_108:
        /* <DEDUP_REMOVED lines=10> */
.L_x_111:
[----:B------:R-:W-:Y:S05]  /*41e0*/  BSYNC B1 ;  /* 0x0000000000017941 */ /* 0x000fea0003800000 */
.L_x_110:
        /* <DEDUP_REMOVED lines=10> */
.L_x_113:
[----:B------:R-:W-:Y:S05]  /*4290*/  BSYNC B1 ;  /* 0x0000000000017941 */ /* 0x000fea0003800000 */
.L_x_112:
        /* <DEDUP_REMOVED lines=9> */
.L_x_115:
[----:B------:R-:W-:Y:S05]  /*4330*/  BSYNC B1 ;  /* 0x0000000000017941 */ /* 0x000fea0003800000 */
.L_x_114:
        /* <DEDUP_REMOVED lines=9> */
.L_x_117:
[----:B------:R-:W-:Y:S05]  /*43d0*/  BSYNC B1 ;  /* 0x0000000000017941 */ /* 0x000fea0003800000 */
.L_x_116:
        /* <DEDUP_REMOVED lines=10> */
.L_x_119:
[----:B------:R-:W-:Y:S05]  /*4480*/  BSYNC B1 ;  /* 0x0000000000017941 */ /* 0x000fea0003800000 */
.L_x_118:
        /* <DEDUP_REMOVED lines=10> */
.L_x_121:
[----:B------:R-:W-:Y:S05]  /*4530*/  BSYNC B1 ;  /* 0x0000000000017941 */ /* 0x000fea0003800000 */
.L_x_120:
        /* <DEDUP_REMOVED lines=9> */
.L_x_123:
[----:B------:R-:W-:Y:S05]  /*45d0*/  BSYNC B1 ;  /* 0x0000000000017941 */ /* 0x000fea0003800000 */
.L_x_122:
        /* <DEDUP_REMOVED lines=9> */
.L_x_125:
[----:B------:R-:W-:Y:S05]  /*4670*/  BSYNC B1 ;  /* 0x0000000000017941 */ /* 0x000fea0003800000 */
.L_x_124:
        /* <DEDUP_REMOVED lines=10> */
.L_x_127:
[----:B------:R-:W-:Y:S05]  /*4720*/  BSYNC B1 ;  /* 0x0000000000017941 */ /* 0x000fea0003800000 */
.L_x_126:
        /* <DEDUP_REMOVED lines=10> */
.L_x_129:
[----:B------:R-:W-:Y:S05]  /*47d0*/  BSYNC B1 ;  /* 0x0000000000017941 */ /* 0x000fea0003800000 */
.L_x_128:
        /* <DEDUP_REMOVED lines=9> */
.L_x_131:
[----:B------:R-:W-:Y:S05]  /*4870*/  BSYNC B1 ;  /* 0x0000000000017941 */ /* 0x000fea0003800000 */
.L_x_130:
        /* <DEDUP_REMOVED lines=9> */
.L_x_133:
[----:B------:R-:W-:Y:S05]  /*4910*/  BSYNC B1 ;  /* 0x0000000000017941 */ /* 0x000fea0003800000 */
.L_x_132:
        /* <DEDUP_REMOVED lines=10> */
.L_x_135:
[----:B------:R-:W-:Y:S05]  /*49c0*/  BSYNC B1 ;  /* 0x0000000000017941 */ /* 0x000fea0003800000 */
.L_x_134:
        /* <DEDUP_REMOVED lines=10> */
.L_x_137:
[----:B------:R-:W-:Y:S05]  /*4a70*/  BSYNC B1 ;  /* 0x0000000000017941 */ /* 0x000fea0003800000 */
.L_x_136:
        /* <DEDUP_REMOVED lines=9> */
.L_x_139:
[----:B------:R-:W-:Y:S05]  /*4b10*/  BSYNC B1 ;  /* 0x0000000000017941 */ /* 0x000fea0003800000 */
.L_x_138:
        /* <DEDUP_REMOVED lines=9> */
.L_x_141:
[----:B------:R-:W-:Y:S05]  /*4bb0*/  BSYNC B1 ;  /* 0x0000000000017941 */ /* 0x000fea0003800000 */
.L_x_140:
        /* <DEDUP_REMOVED lines=10> */
.L_x_143:
[----:B------:R-:W-:Y:S05]  /*4c60*/  BSYNC B1 ;  /* 0x0000000000017941 */ /* 0x000fea0003800000 */
.L_x_142:
        /* <DEDUP_REMOVED lines=10> */
.L_x_145:
[----:B------:R-:W-:Y:S05]  /*4d10*/  BSYNC B1 ;  /* 0x0000000000017941 */ /* 0x000fea0003800000 */
.L_x_144:
        /* <DEDUP_REMOVED lines=9> */
.L_x_147:
[----:B------:R-:W-:Y:S05]  /*4db0*/  BSYNC B1 ;  /* 0x0000000000017941 */ /* 0x000fea0003800000 */
.L_x_146:
        /* <DEDUP_REMOVED lines=9> */
.L_x_149:
[----:B------:R-:W-:Y:S05]  /*4e50*/  BSYNC B1 ;  /* 0x0000000000017941 */ /* 0x000fea0003800000 */
.L_x_148:
        /* <DEDUP_REMOVED lines=10> */
.L_x_151:
[----:B------:R-:W-:Y:S05]  /*4f00*/  BSYNC B1 ;  /* 0x0000000000017941 */ /* 0x000fea0003800000 */
.L_x_150:
        /* <DEDUP_REMOVED lines=10> */
.L_x_153:
[----:B------:R-:W-:Y:S05]  /*4fb0*/  BSYNC B1 ;  /* 0x0000000000017941 */ /* 0x000fea0003800000 */
.L_x_152:
        /* <DEDUP_REMOVED lines=9> */
.L_x_155:
[----:B------:R-:W-:Y:S05]  /*5050*/  BSYNC B1 ;  /* 0x0000000000017941 */ /* 0x000fea0003800000 */
.L_x_154:
        /* <DEDUP_REMOVED lines=9> */
.L_x_157:
[----:B------:R-:W-:Y:S05]  /*50f0*/  BSYNC B1 ;  /* 0x0000000000017941 */ /* 0x000fea0003800000 */
.L_x_156:
        /* <DEDUP_REMOVED lines=10> */
.L_x_159:
[----:B------:R-:W-:Y:S05]  /*51a0*/  BSYNC B1 ;  /* 0x0000000000017941 */ /* 0x000fea0003800000 */
.L_x_158:
        /* <DEDUP_REMOVED lines=10> */
.L_x_161:
[----:B------:R-:W-:Y:S05]  /*5250*/  BSYNC B1 ;  /* 0x0000000000017941 */ /* 0x000fea0003800000 */
.L_x_160:
        /* <DEDUP_REMOVED lines=9> */
.L_x_163:
[----:B------:R-:W-:Y:S05]  /*52f0*/  BSYNC B1 ;  /* 0x0000000000017941 */ /* 0x000fea0003800000 */
.L_x_162:
        /* <DEDUP_REMOVED lines=9> */
.L_x_165:
[----:B------:R-:W-:Y:S05]  /*5390*/  BSYNC B1 ;  /* 0x0000000000017941 */ /* 0x000fea0003800000 */
.L_x_164:
        /* <DEDUP_REMOVED lines=10> */
.L_x_167:
[----:B------:R-:W-:Y:S05]  /*5440*/  BSYNC B1 ;  /* 0x0000000000017941 */ /* 0x000fea0003800000 */
.L_x_166:
        /* <DEDUP_REMOVED lines=10> */
.L_x_169:
[----:B------:R-:W-:Y:S05]  /*54f0*/  BSYNC B1 ;  /* 0x0000000000017941 */ /* 0x000fea0003800000 */
.L_x_168:
        /* <DEDUP_REMOVED lines=9> */
.L_x_171:
[----:B------:R-:W-:Y:S05]  /*5590*/  BSYNC B1 ;  /* 0x0000000000017941 */ /* 0x000fea0003800000 */
.L_x_170:
        /* <DEDUP_REMOVED lines=9> */
.L_x_173:
[----:B------:R-:W-:Y:S05]  /*5630*/  BSYNC B1 ;  /* 0x0000000000017941 */ /* 0x000fea0003800000 */
.L_x_172:
        /* <DEDUP_REMOVED lines=10> */
.L_x_175:
[----:B------:R-:W-:Y:S05]  /*56e0*/  BSYNC B1 ;  /* 0x0000000000017941 */ /* 0x000fea0003800000 */
.L_x_174:
        /* <DEDUP_REMOVED lines=10> */
.L_x_177:
[----:B------:R-:W-:Y:S05]  /*5790*/  BSYNC B1 ;  /* 0x0000000000017941 */ /* 0x000fea0003800000 */
.L_x_176:
        /* <DEDUP_REMOVED lines=9> */
.L_x_179:
[----:B------:R-:W-:Y:S05]  /*5830*/  BSYNC B1 ;  /* 0x0000000000017941 */ /* 0x000fea0003800000 */
.L_x_178:
        /* <DEDUP_REMOVED lines=9> */
.L_x_181:
[----:B------:R-:W-:Y:S05]  /*58d0*/  BSYNC B1 ;  /* 0x0000000000017941 */ /* 0x000fea0003800000 */
.L_x_180:
        /* <DEDUP_REMOVED lines=10> */
.L_x_183:
[----:B------:R-:W-:Y:S05]  /*5980*/  BSYNC B1 ;  /* 0x0000000000017941 */ /* 0x000fea0003800000 */
.L_x_182:
        /* <DEDUP_REMOVED lines=10> */
.L_x_185:
[----:B------:R-:W-:Y:S05]  /*5a30*/  BSYNC B1 ;  /* 0x0000000000017941 */ /* 0x000fea0003800000 */
.L_x_184:
        /* <DEDUP_REMOVED lines=9> */
.L_x_187:
[----:B------:R-:W-:Y:S05]  /*5ad0*/  BSYNC B1 ;  /* 0x0000000000017941 */ /* 0x000fea0003800000 */
.L_x_186:
        /* <DEDUP_REMOVED lines=9> */
.L_x_189:
[----:B------:R-:W-:Y:S05]  /*5b70*/  BSYNC B1 ;  /* 0x0000000000017941 */ /* 0x000fea0003800000 */
.L_x_188:
        /* <DEDUP_REMOVED lines=10> */
.L_x_191:
[----:B------:R-:W-:Y:S05]  /*5c20*/  BSYNC B1 ;  /* 0x0000000000017941 */ /* 0x000fea0003800000 */
.L_x_190:
        /* <DEDUP_REMOVED lines=10> */
.L_x_193:
[----:B------:R-:W-:Y:S05]  /*5cd0*/  BSYNC B1 ;  /* 0x0000000000017941 */ /* 0x000fea0003800000 */
.L_x_192:
        /* <DEDUP_REMOVED lines=9> */
.L_x_195:
[----:B------:R-:W-:Y:S05]  /*5d70*/  BSYNC B1 ;  /* 0x0000000000017941 */ /* 0x000fea0003800000 */
.L_x_194:
        /* <DEDUP_REMOVED lines=9> */
.L_x_197:
[----:B------:R-:W-:Y:S05]  /*5e10*/  BSYNC B1 ;  /* 0x0000000000017941 */ /* 0x000fea0003800000 */
.L_x_196:
        /* <DEDUP_REMOVED lines=10> */
.L_x_199:
[----:B------:R-:W-:Y:S05]  /*5ec0*/  BSYNC B1 ;  /* 0x0000000000017941 */ /* 0x000fea0003800000 */
.L_x_198:
        /* <DEDUP_REMOVED lines=10> */
.L_x_201:
[----:B------:R-:W-:Y:S05]  /*5f70*/  BSYNC B1 ;  /* 0x0000000000017941 */ /* 0x000fea0003800000 */
.L_x_200:
        /* <DEDUP_REMOVED lines=9> */
.L_x_203:
[----:B------:R-:W-:Y:S05]  /*6010*/  BSYNC B1 ;  /* 0x0000000000017941 */ /* 0x000fea0003800000 */
.L_x_202:
        /* <DEDUP_REMOVED lines=9> */
.L_x_205:
[----:B------:R-:W-:Y:S05]  /*60b0*/  BSYNC B1 ;  /* 0x0000000000017941 */ /* 0x000fea0003800000 */
.L_x_204:
        /* <DEDUP_REMOVED lines=10> */
.L_x_207:
[----:B------:R-:W-:Y:S05]  /*6160*/  BSYNC B1 ;  /* 0x0000000000017941 */ /* 0x000fea0003800000 */
.L_x_206:
        /* <DEDUP_REMOVED lines=10> */
.L_x_209:
[----:B------:R-:W-:Y:S05]  /*6210*/  BSYNC B1 ;  /* 0x0000000000017941 */ /* 0x000fea0003800000 */
.L_x_208:
        /* <DEDUP_REMOVED lines=9> */
.L_x_211:
[----:B------:R-:W-:Y:S05]  /*62b0*/  BSYNC B1 ;  /* 0x0000000000017941 */ /* 0x000fea0003800000 */
.L_x_210:
        /* <DEDUP_REMOVED lines=9> */
.L_x_213:
[----:B------:R-:W-:Y:S05]  /*6350*/  BSYNC B1 ;  /* 0x0000000000017941 */ /* 0x000fea0003800000 */
.L_x_212:
        /* <DEDUP_REMOVED lines=10> */
.L_x_215:
[----:B------:R-:W-:Y:S05]  /*6400*/  BSYNC B1 ;  /* 0x0000000000017941 */ /* 0x000fea0003800000 */
.L_x_214:
        /* <DEDUP_REMOVED lines=10> */
.L_x_217:
[----:B------:R-:W-:Y:S05]  /*64b0*/  BSYNC B1 ;  /* 0x0000000000017941 */ /* 0x000fea0003800000 */
.L_x_216:
        /* <DEDUP_REMOVED lines=9> */
.L_x_219:
[----:B------:R-:W-:Y:S05]  /*6550*/  BSYNC B1 ;  /* 0x0000000000017941 */ /* 0x000fea0003800000 */
.L_x_218:
        /* <DEDUP_REMOVED lines=9> */
.L_x_221:
[----:B------:R-:W-:Y:S05]  /*65f0*/  BSYNC B1 ;  /* 0x0000000000017941 */ /* 0x000fea0003800000 */
.L_x_220:
        /* <DEDUP_REMOVED lines=10> */
.L_x_223:
[----:B------:R-:W-:Y:S05]  /*66a0*/  BSYNC B1 ;  /* 0x0000000000017941 */ /* 0x000fea0003800000 */
.L_x_222:
        /* <DEDUP_REMOVED lines=10> */
.L_x_225:
[----:B------:R-:W-:Y:S05]  /*6750*/  BSYNC B1 ;  /* 0x0000000000017941 */ /* 0x000fea0003800000 */
.L_x_224:
        /* <DEDUP_REMOVED lines=9> */
.L_x_227:
[----:B------:R-:W-:Y:S05]  /*67f0*/  BSYNC B1 ;  /* 0x0000000000017941 */ /* 0x000fea0003800000 */
.L_x_226:
        /* <DEDUP_REMOVED lines=9> */
.L_x_229:
[----:B------:R-:W-:Y:S05]  /*6890*/  BSYNC B1 ;  /* 0x0000000000017941 */ /* 0x000fea0003800000 */
.L_x_228:
        /* <DEDUP_REMOVED lines=10> */
.L_x_231:
[----:B------:R-:W-:Y:S05]  /*6940*/  BSYNC B1 ;  /* 0x0000000000017941 */ /* 0x000fea0003800000 */
.L_x_230:
        /* <DEDUP_REMOVED lines=10> */
.L_x_233:
[----:B------:R-:W-:Y:S05]  /*69f0*/  BSYNC B1 ;  /* 0x0000000000017941 */ /* 0x000fea0003800000 */
.L_x_232:
        /* <DEDUP_REMOVED lines=9> */
.L_x_235:
[----:B------:R-:W-:Y:S05]  /*6a90*/  BSYNC B1 ;  /* 0x0000000000017941 */ /* 0x000fea0003800000 */
.L_x_234:
        /* <DEDUP_REMOVED lines=9> */
.L_x_237:
[----:B------:R-:W-:Y:S05]  /*6b30*/  BSYNC B1 ;  /* 0x0000000000017941 */ /* 0x000fea0003800000 */
.L_x_236:
        /* <DEDUP_REMOVED lines=10> */
.L_x_239:
[----:B------:R-:W-:Y:S05]  /*6be0*/  BSYNC B1 ;  /* 0x0000000000017941 */ /* 0x000fea0003800000 */
.L_x_238:
        /* <DEDUP_REMOVED lines=10> */
.L_x_241:
[----:B------:R-:W-:Y:S05]  /*6c90*/  BSYNC B1 ;  /* 0x0000000000017941 */ /* 0x000fea0003800000 */
.L_x_240:
        /* <DEDUP_REMOVED lines=9> */
.L_x_243:
[----:B------:R-:W-:Y:S05]  /*6d30*/  BSYNC B1 ;  /* 0x0000000000017941 */ /* 0x000fea0003800000 */
.L_x_242:
        /* <DEDUP_REMOVED lines=9> */
.L_x_245:
[----:B------:R-:W-:Y:S05]  /*6dd0*/  BSYNC B1 ;  /* 0x0000000000017941 */ /* 0x000fea0003800000 */
.L_x_244:
        /* <DEDUP_REMOVED lines=10> */
.L_x_247:
[----:B------:R-:W-:Y:S05]  /*6e80*/  BSYNC B1 ;  /* 0x0000000000017941 */ /* 0x000fea0003800000 */
.L_x_246:
        /* <DEDUP_REMOVED lines=10> */
.L_x_249:
[----:B------:R-:W-:Y:S05]  /*6f30*/  BSYNC B1 ;  /* 0x0000000000017941 */ /* 0x000fea0003800000 */
.L_x_248:
        /* <DEDUP_REMOVED lines=9> */
.L_x_251:
[----:B------:R-:W-:Y:S05]  /*6fd0*/  BSYNC B1 ;  /* 0x0000000000017941 */ /* 0x000fea0003800000 */
.L_x_250:
        /* <DEDUP_REMOVED lines=9> */
.L_x_253:
[----:B------:R-:W-:Y:S05]  /*7070*/  BSYNC B1 ;  /* 0x0000000000017941 */ /* 0x000fea0003800000 */
.L_x_252:
        /* <DEDUP_REMOVED lines=10> */
.L_x_255:
[----:B------:R-:W-:Y:S05]  /*7120*/  BSYNC B1 ;  /* 0x0000000000017941 */ /* 0x000fea0003800000 */
.L_x_254:
        /* <DEDUP_REMOVED lines=10> */
.L_x_257:
[----:B------:R-:W-:Y:S05]  /*71d0*/  BSYNC B1 ;  /* 0x0000000000017941 */ /* 0x000fea0003800000 */
.L_x_256:
        /* <DEDUP_REMOVED lines=9> */
.L_x_259:
[----:B------:R-:W-:Y:S05]  /*7270*/  BSYNC B1 ;  /* 0x0000000000017941 */ /* 0x000fea0003800000 */
.L_x_258:
        /* <DEDUP_REMOVED lines=9> */
.L_x_261:
[----:B------:R-:W-:Y:S05]  /*7310*/  BSYNC B1 ;  /* 0x0000000000017941 */ /* 0x000fea0003800000 */
.L_x_260:
        /* <DEDUP_REMOVED lines=10> */
.L_x_263:
[----:B------:R-:W-:Y:S05]  /*73c0*/  BSYNC B1 ;  /* 0x0000000000017941 */ /* 0x000fea0003800000 */
.L_x_262:
        /* <DEDUP_REMOVED lines=10> */
.L_x_265:
[----:B------:R-:W-:Y:S05]  /*7470*/  BSYNC B1 ;  /* 0x0000000000017941 */ /* 0x000fea0003800000 */
.L_x_264:
        /* <DEDUP_REMOVED lines=9> */
.L_x_267:
[----:B------:R-:W-:Y:S05]  /*7510*/  BSYNC B1 ;  /* 0x0000000000017941 */ /* 0x000fea0003800000 */
.L_x_266:
        /* <DEDUP_REMOVED lines=9> */
.L_x_269:
[----:B------:R-:W-:Y:S05]  /*75b0*/  BSYNC B1 ;  /* 0x0000000000017941 */ /* 0x000fea0003800000 */
.L_x_268:
        /* <DEDUP_REMOVED lines=10> */
.L_x_271:
[----:B------:R-:W-:Y:S05]  /*7660*/  BSYNC B1 ;  /* 0x0000000000017941 */ /* 0x000fea0003800000 */
.L_x_270:
        /* <DEDUP_REMOVED lines=10> */
.L_x_273:
[----:B------:R-:W-:Y:S05]  /*7710*/  BSYNC B1 ;  /* 0x0000000000017941 */ /* 0x000fea0003800000 */
.L_x_272:
        /* <DEDUP_REMOVED lines=9> */
.L_x_275:
[----:B------:R-:W-:Y:S05]  /*77b0*/  BSYNC B1 ;  /* 0x0000000000017941 */ /* 0x000fea0003800000 */
.L_x_274:
        /* <DEDUP_REMOVED lines=9> */
.L_x_277:
[----:B------:R-:W-:Y:S05]  /*7850*/  BSYNC B1 ;  /* 0x0000000000017941 */ /* 0x000fea0003800000 */
.L_x_276:
        /* <DEDUP_REMOVED lines=10> */
.L_x_279:
[----:B------:R-:W-:Y:S05]  /*7900*/  BSYNC B1 ;  /* 0x0000000000017941 */ /* 0x000fea0003800000 */
.L_x_278:
        /* <DEDUP_REMOVED lines=10> */
.L_x_281:
[----:B------:R-:W-:Y:S05]  /*79b0*/  BSYNC B1 ;  /* 0x0000000000017941 */ /* 0x000fea0003800000 */
.L_x_280:
[----:B-----5:R-:W-:Y:S01]  /*79c0*/  LOP3.LUT R3, R24, 0xffffe000, RZ, 0xc0, !PT ;  /* 0xffffe00018037812 */ /* 0x020fe200078ec0ff */
[----:B------:R-:W-:Y:S01]  /*79d0*/  BSSY B1, `(.L_x_282) ;  /* 0x0000008000017945 */ /* 0x000fe20003800000 */
[----:B------:R-:W-:-:S03]  /*79e0*/  ISETP.GT.AND P1, PT, R0, 0x8, P1 ;  /* 0x000000080000780c */ /* 0x000fc60000f24270 */
[----:B01--4-:R-:W-:-:S04]  /*79f0*/  FMUL R6, R3, R156 ;  /* 0x0000009c03067220 */ /* 0x013fc80000400000 */
[----:B------:R-:W-:-:S05]  /*7a00*/  FFMA R149, R149, R155, R6 ;  /* 0x0000009b95957223 */ /* 0x000fca0000000006 */
[----:B------:R-:W-:-:S05]  /*7a10*/  F2FP.TF32.F32.PACK_B R149, R149 ;  /* 0x00000095ff95723e */ /* 0x000fca00024050ff */
[----:B------:R0:W-:Y:S01]  /*7a20*/  @P3 STG.E desc[UR36][R4.64+0x3e4], R149 ;  /* 0x0003e49504003986 */ /* 0x0001e2000c101924 */
[----:B------:R-:W-:Y:S05]  /*7a30*/  @!P1 BRA `(.L_x_283) ;  /* 0x0000000000049947 */ /* 0x000fea0003800000 */
[----:B------:R1:W5:Y:S02]  /*7a40*/  LDG.E.LTC128B R24, desc[UR36][R8.64+0x3e0] ;  /* 0x0003e02408187981 */ /* 0x000364000c1e1920 */
.L_x_283:
[----:B------:R-:W-:Y:S05]  /*7a50*/  BSYNC B1 ;  /* 0x0000000000017941 */ /* 0x000fea0003800000 */
.L_x_282:
[----:B-----5:R-:W-:Y:S01]  /*7a60*/  LOP3.LUT R3, R24, 0xffffe000, RZ, 0xc0, !PT ;  /* 0xffffe00018037812 */ /* 0x020fe200078ec0ff */
[----:B0-----:R-:W-:Y:S01]  /*7a70*/  @P1 IMAD.MOV.U32 R4, RZ, RZ, R10 ;  /* 0x000000ffff041224 */ /* 0x001fe200078e000a */
[----:B------:R-:W-:Y:S01]  /*7a80*/  ISETP.GT.AND P0, PT, R0, 0x8, P0 ;  /* 0x000000080000780c */ /* 0x000fe20000704270 */
[----:B------:R-:W-:Y:S01]  /*7a90*/  @P1 IMAD.MOV.U32 R5, RZ, RZ, R11 ;  /* 0x000000ffff051224 */ /* 0x000fe200078e000b */
[----:B------:R-:W-:Y:S01]  /*7aa0*/  BSSY B1, `(.L_x_284) ;  /* 0x0000007000017945 */ /* 0x000fe20003800000 */
[----:B------:R-:W-:-:S04]  /*7ab0*/  FMUL R3, R3, R156 ;  /* 0x0000009c03037220 */ /* 0x000fc80000400000 */
[----:B------:R-:W-:-:S05]  /*7ac0*/  FFMA R3, R150, R155, R3 ;  /* 0x0000009b96037223 */ /* 0x000fca0000000003 */
[----:B------:R-:W-:-:S05]  /*7ad0*/  F2FP.TF32.F32.PACK_B R3, R3 ;  /* 0x00000003ff03723e */ /* 0x000fca00024050ff */
[----:B------:R0:W-:Y:S01]  /*7ae0*/  @P1 STG.E desc[UR36][R4.64+0x3e0], R3 ;  /* 0x0003e00304001986 */ /* 0x0001e2000c101924 */
[----:B------:R-:W-:Y:S05]  /*7af0*/  @!P0 BRA `(.L_x_285) ;  /* 0x0000000000048947 */ /* 0x000fea0003800000 */
[----:B------:R4:W5:Y:S02]  /*7b00*/  LDG.E.LTC128B R24, desc[UR36][R8.64+0x3e4] ;  /* 0x0003e42408187981 */ /* 0x000964000c1e1920 */
.L_x_285:
[----:B------:R-:W-:Y:S05]  /*7b10*/  BSYNC B1 ;  /* 0x0000000000017941 */ /* 0x000fea0003800000 */
.L_x_284:
[----:B------:R-:W-:Y:S05]  /*7b20*/  @!P0 BRA `(.L_x_286) ;  /* 0x0000002400308947 */ /* 0x000fea0003800000 */
[----:B0----5:R-:W-:-:S05]  /*7b30*/  LOP3.LUT R3, R24, 0xffffe000, RZ, 0xc0, !PT ;  /* 0xffffe00018037812 */ /* 0x021fca00078ec0ff */
[----:B------:R-:W-:-:S04]  /*7b40*/  FMUL R0, R3, R156 ;  /* 0x0000009c03007220 */ /* 0x000fc80000400000 */
[----:B------:R-:W-:-:S05]  /*7b50*/  FFMA R151, R151, R155, R0 ;  /* 0x0000009b97977223 */ /* 0x000fca0000000000 */
[----:B------:R-:W-:-:S05]  /*7b60*/  F2FP.TF32.F32.PACK_B R151, R151 ;  /* 0x00000097ff97723e */ /* 0x000fca00024050ff */
[----:B------:R0:W-:Y:S01]  /*7b70*/  STG.E desc[UR36][R10.64+0x3e4], R151 ;  /* 0x0003e4970a007986 */ /* 0x0001e2000c101924 */
[----:B------:R-:W-:Y:S05]  /*7b80*/  BRA `(.L_x_286) ;  /* 0x0000002400187947 */ /* 0x000fea0003800000 */
.L_x_33:
[----:B------:R-:W-:Y:S01]  /*7b90*/  ISETP.GT.AND P3, PT, R3, 0x1, PT ;  /* 0x000000010300780c */ /* 0x000fe20003f64270 */
[----:B------:R-:W-:Y:S01]  /*7ba0*/  ULDC.64 UR4, c[0x0][0x5c0] ;  /* 0x0001700000047ab9 */ /* 0x000fe20000000a00 */
[-C--:B------:R-:W-:Y:S01]  /*7bb0*/  FMUL R9, R24, R155.reuse ;  /* 0x0000009b18097220 */ /* 0x080fe20000400000 */
[----:B------:R-:W-:Y:S01]  /*7bc0*/  LEA R4, P4, R162, UR4, 0x2 ;  /* 0x00000004a2047c11 */ /* 0x000fe2000f8810ff */
[-C--:B------:R-:W-:Y:S01]  /*7bd0*/  FMUL R25, R25, R155.reuse ;  /* 0x0000009b19197220 */ /* 0x080fe20000400000 */
[----:B------:R-:W-:Y:S01]  /*7be0*/  ISETP.GT.AND P0, PT, R0, RZ, P3 ;  /* 0x000000ff0000720c */ /* 0x000fe20001f04270 */
[-C--:B------:R-:W-:Y:S01]  /*7bf0*/  FMUL R27, R27, R155.reuse ;  /* 0x0000009b1b1b7220 */ /* 0x080fe20000400000 */
[----:B------:R-:W-:Y:S01]  /*7c00*/  LEA.HI.X R5, R162, UR5, R173, 0x2, P4 ;  /* 0x00000005a2057c11 */ /* 0x000fe2000a0f14ad */
[----:B------:R-:W-:Y:S01]  /*7c10*/  FMUL R29, R29, R155 ;  /* 0x0000009b1d1d7220 */ /* 0x000fe20000400000 */
[----:B------:R-:W-:Y:S01]  /*7c20*/  F2FP.TF32.F32.PACK_B R9, R9 ;  /* 0x00000009ff09723e */ /* 0x000fe200024050ff */
[----:B------:R-:W-:Y:S01]  /*7c30*/  FMUL R31, R31, R155 ;  /* 0x0000009b1f1f7220 */ /* 0x000fe20000400000 */
[----:B------:R-:W-:Y:S01]  /*7c40*/  F2FP.TF32.F32.PACK_B R25, R25 ;  /* 0x00000019ff19723e */ /* 0x000fe200024050ff */
[-C--:B------:R-:W-:Y:S01]  /*7c50*/  FMUL R13, R32, R155.reuse ;  /* 0x0000009b200d7220 */ /* 0x080fe20000400000 */
[C---:B------:R-:W-:Y:S01]  /*7c60*/  SHF.L.U64.HI R7, R10.reuse, 0x5, R11 ;  /* 0x000000050a077819 */ /* 0x040fe2000001020b */
[----:B------:R0:W-:Y:S01]  /*7c70*/  @P2 STG.E desc[UR36][R4.64], R9 ;  /* 0x0000000904002986 */ /* 0x0001e2000c101924 */
[----:B------:R-:W-:Y:S01]  /*7c80*/  LEA R6, P4, R10, R4, 0x5 ;  /* 0x000000040a067211 */ /* 0x000fe200078828ff */
[-C--:B------:R-:W-:Y:S01]  /*7c90*/  FMUL R11, R26, R155.reuse ;  /* 0x0000009b1a0b7220 */ /* 0x080fe20000400000 */
[C---:B------:R-:W-:Y:S01]  /*7ca0*/  ISETP.GT.AND P1, PT, R0.reuse, 0x8, P1 ;  /* 0x000000080000780c */ /* 0x040fe20000f24270 */
[----:B------:R-:W-:Y:S01]  /*7cb0*/  @P0 STG.E desc[UR36][R4.64+0x4], R25 ;  /* 0x0000041904000986 */ /* 0x000fe2000c101924 */
[----:B------:R-:W-:Y:S01]  /*7cc0*/  ISETP.GT.AND P2, PT, R3, 0x8, PT ;  /* 0x000000080300780c */ /* 0x000fe20003f44270 */
[----:B------:R-:W-:Y:S01]  /*7cd0*/  IMAD.X R7, R7, 0x1, R5, P4 ;  /* 0x0000000107077824 */ /* 0x000fe200020e0605 */
[C---:B------:R-:W-:Y:S01]  /*7ce0*/  ISETP.GT.AND P3, PT, R0.reuse, 0x8, P3 ;  /* 0x000000080000780c */ /* 0x040fe20001f64270 */
[-C--:B------:R-:W-:Y:S01]  /*7cf0*/  FMUL R33, R33, R155.reuse ;  /* 0x0000009b21217220 */ /* 0x080fe20000400000 */
[----:B------:R-:W-:Y:S01]  /*7d00*/  ISETP.GT.AND P0, PT, R3, 0x9, PT ;  /* 0x000000090300780c */ /* 0x000fe20003f04270 */
[-C--:B------:R-:W-:Y:S01]  /*7d10*/  FMUL R35, R35, R155.reuse ;  /* 0x0000009b23237220 */ /* 0x080fe20000400000 */
[----:B------:R-:W-:Y:S01]  /*7d20*/  ISETP.GT.AND P5, PT, R0, RZ, P2 ;  /* 0x000000ff0000720c */ /* 0x000fe200017a4270 */
[-C--:B0-----:R-:W-:Y:S01]  /*7d30*/  FMUL R9, R28, R155.reuse ;  /* 0x0000009b1c097220 */ /* 0x081fe20000400000 */
[C---:B------:R-:W-:Y:S01]  /*7d40*/  ISETP.GT.AND P4, PT, R0.reuse, RZ, P0 ;  /* 0x000000ff0000720c */ /* 0x040fe20000784270 */
[----:B------:R-:W-:Y:S01]  /*7d50*/  FMUL R37, R37, R155 ;  /* 0x0000009b25257220 */ /* 0x000fe20000400000 */
[----:B------:R-:W-:Y:S01]  /*7d60*/  F2FP.TF32.F32.PACK_B R11, R11 ;  /* 0x0000000bff0b723e */ /* 0x000fe200024050ff */
[----:B------:R-:W-:Y:S01]  /*7d70*/  FMUL R39, R39, R155 ;  /* 0x0000009b27277220 */ /* 0x000fe20000400000 */
[----:B------:R-:W-:Y:S01]  /*7d80*/  F2FP.TF32.F32.PACK_B R27, R27 ;  /* 0x0000001bff1b723e */ /* 0x000fe200024050ff */
[----:B------:R-:W-:Y:S01]  /*7d90*/  FMUL R41, R41, R155 ;  /* 0x0000009b29297220 */ /* 0x000fe20000400000 */
[----:B------:R-:W-:Y:S01]  /*7da0*/  F2FP.TF32.F32.PACK_B R9, R9 ;  /* 0x00000009ff09723e */ /* 0x000fe200024050ff */
[----:B------:R0:W-:Y:S01]  /*7db0*/  @P1 STG.E desc[UR36][R6.64], R11 ;  /* 0x0000000b06001986 */ /* 0x0001e2000c101924 */
[----:B------:R-:W-:Y:S01]  /*7dc0*/  F2FP.TF32.F32.PACK_B R29, R29 ;  /* 0x0000001dff1d723e */ /* 0x000fe200024050ff */
[-C--:B------:R-:W-:Y:S01]  /*7dd0*/  FMUL R43, R43, R155.reuse ;  /* 0x0000009b2b2b7220 */ /* 0x080fe20000400000 */
[C---:B------:R-:W-:Y:S01]  /*7de0*/  ISETP.GT.AND P1, PT, R3.reuse, 0x10, PT ;  /* 0x000000100300780c */ /* 0x040fe20003f24270 */
[----:B------:R-:W-:Y:S01]  /*7df0*/  @P3 STG.E desc[UR36][R6.64+0x4], R27 ;  /* 0x0000041b06003986 */ /* 0x000fe2000c101924 */
[----:B------:R-:W-:Y:S01]  /*7e00*/  ISETP.GT.AND P3, PT, R3, 0x11, PT ;  /* 0x000000110300780c */ /* 0x000fe20003f64270 */
[-C--:B------:R-:W-:Y:S01]  /*7e10*/  FMUL R45, R45, R155.reuse ;  /* 0x0000009b2d2d7220 */ /* 0x080fe20000400000 */
[C---:B------:R-:W-:Y:S01]  /*7e20*/  ISETP.GT.AND P2, PT, R0.reuse, 0x8, P2 ;  /* 0x000000080000780c */ /* 0x040fe20001744270 */
[----:B------:R1:W-:Y:S01]  /*7e30*/  @P5 STG.E desc[UR36][R4.64+0x20], R9 ;  /* 0x0000200904005986 */ /* 0x0003e2000c101924 */
[C---:B------:R-:W-:Y:S01]  /*7e40*/  ISETP.GT.AND P0, PT, R0.reuse, 0x8, P0 ;  /* 0x000000080000780c */ /* 0x040fe20000704270 */
[-C--:B------:R-:W-:Y:S01]  /*7e50*/  FMUL R47, R47, R155.reuse ;  /* 0x0000009b2f2f7220 */ /* 0x080fe20000400000 */
[----:B------:R-:W-:Y:S01]  /*7e60*/  ISETP.GT.AND P5, PT, R0, RZ, P1 ;  /* 0x000000ff0000720c */ /* 0x000fe20000fa4270 */
[----:B------:R-:W-:Y:S01]  /*7e70*/  @P4 STG.E desc[UR36][R4.64+0x24], R29 ;  /* 0x0000241d04004986 */ /* 0x000fe2000c101924 */
[-C--:B0-----:R-:W-:Y:S01]  /*7e80*/  FMUL R11, R30, R155.reuse ;  /* 0x0000009b1e0b7220 */ /* 0x081fe20000400000 */
[----:B------:R-:W-:Y:S01]  /*7e90*/  ISETP.GT.AND P4, PT, R0, RZ, P3 ;  /* 0x000000ff0000720c */ /* 0x000fe20001f84270 */
[----:B------:R-:W-:Y:S01]  /*7ea0*/  FMUL R49, R49, R155 ;  /* 0x0000009b31317220 */ /* 0x000fe20000400000 */
[----:B------:R-:W-:Y:S01]  /*7eb0*/  F2FP.TF32.F32.PACK_B R31, R31 ;  /* 0x0000001fff1f723e */ /* 0x000fe200024050ff */
[----:B------:R-:W-:Y:S01]  /*7ec0*/  FMUL R51, R51, R155 ;  /* 0x0000009b33337220 */ /* 0x000fe20000400000 */
[----:B------:R-:W-:Y:S01]  /*7ed0*/  F2FP.TF32.F32.PACK_B R11, R11 ;  /* 0x0000000bff0b723e */ /* 0x000fe200024050ff */
[----:B------:R-:W-:Y:S01]  /*7ee0*/  FMUL R53, R53, R155 ;  /* 0x0000009b35357220 */ /* 0x000fe20000400000 */
[----:B------:R-:W-:Y:S01]  /*7ef0*/  F2FP.TF32.F32.PACK_B R13, R13 ;  /* 0x0000000dff0d723e */ /* 0x000fe200024050ff */
[----:B-1----:R-:W-:Y:S01]  /*7f00*/  FMUL R9, R34, R155 ;  /* 0x0000009b22097220 */ /* 0x002fe20000400000 */
[----:B------:R-:W-:Y:S01]  /*7f10*/  F2FP.TF32.F32.PACK_B R33, R33 ;  /* 0x00000021ff21723e */ /* 0x000fe200024050ff */
[----:B------:R0:W-:Y:S01]  /*7f20*/  @P2 STG.E desc[UR36][R6.64+0x20], R11 ;  /* 0x0000200b06002986 */ /* 0x0001e2000c101924 */
[C---:B------:R-:W-:Y:S01]  /*7f30*/  ISETP.GT.AND P1, PT, R0.reuse, 0x8, P1 ;  /* 0x000000080000780c */ /* 0x040fe20000f24270 */
[-C--:B------:R-:W-:Y:S01]  /*7f40*/  FMUL R55, R55, R155.reuse ;  /* 0x0000009b37377220 */ /* 0x080fe20000400000 */
[C---:B------:R-:W-:Y:S01]  /*7f50*/  ISETP.GT.AND P2, PT, R3.reuse, 0x19, PT ;  /* 0x000000190300780c */ /* 0x040fe20003f44270 */
[----:B------:R-:W-:Y:S01]  /*7f60*/  @P0 STG.E desc[UR36][R6.64+0x24], R31 ;  /* 0x0000241f06000986 */ /* 0x000fe2000c101924 */
[----:B------:R-:W-:Y:S01]  /*7f70*/  ISETP.GT.AND P0, PT, R3, 0x18, PT ;  /* 0x000000180300780c */ /* 0x000fe20003f04270 */
[----:B------:R-:W-:Y:S01]  /*7f80*/  FMUL R57, R57, R155 ;  /* 0x0000009b39397220 */ /* 0x000fe20000400000 */
[----:B------:R-:W-:Y:S01]  /*7f90*/  F2FP.TF32.F32.PACK_B R9, R9 ;  /* 0x00000009ff09723e */ /* 0x000fe200024050ff */
[----:B------:R1:W-:Y:S01]  /*7fa0*/  @P5 STG.E desc[UR36][R4.64+0x40], R13 ;  /* 0x0000400d04005986 */ /* 0x0003e2000c101924 */
[C---:B------:R-:W-:Y:S01]  /*7fb0*/  ISETP.GT.AND P5, PT, R0.reuse, RZ, P0 ;  /* 0x000000ff0000720c */ /* 0x040fe200007a4270 */
[----:B------:R-:W-:Y:S01]  /*7fc0*/  FMUL R59, R59, R155 ;  /* 0x0000009b3b3b7220 */ /* 0x000fe20000400000 */
[----:B------:R-:W-:Y:S01]  /*7fd0*/  F2FP.TF32.F32.PACK_B R35, R35 ;  /* 0x00000023ff23723e */ /* 0x000fe200024050ff */
[----:B------:R-:W-:Y:S01]  /*7fe0*/  @P4 STG.E desc[UR36][R4.64+0x44], R33 ;  /* 0x0000442104004986 */ /* 0x000fe2000c101924 */
[----:B------:R-:W-:Y:S01]  /*7ff0*/  ISETP.GT.AND P4, PT, R0, 0x8, P3 ;  /* 0x000000080000780c */ /* 0x000fe20001f84270 */
[----:B0-----:R-:W-:Y:S01]  /*8000*/  FMUL R11, R36, R155 ;  /* 0x0000009b240b7220 */ /* 0x001fe20000400000 */
[----:B------:R-:W-:Y:S01]  /*8010*/  ISETP.GT.AND P3, PT, R0, RZ, P2 ;  /* 0x000000ff0000720c */ /* 0x000fe20001764270 */
[----:B------:R0:W-:Y:S01]  /*8020*/  @P1 STG.E desc[UR36][R6.64+0x40], R9 ;  /* 0x0000400906001986 */ /* 0x0001e2000c101924 */
[----:B------:R-:W-:Y:S01]  /*8030*/  F2FP.TF32.F32.PACK_B R37, R37 ;  /* 0x00000025ff25723e */ /* 0x000fe200024050ff */
[----:B------:R-:W-:Y:S01]  /*8040*/  FMUL R61, R61, R155 ;  /* 0x0000009b3d3d7220 */ /* 0x000fe20000400000 */
[----:B------:R-:W-:Y:S01]  /*8050*/  F2FP.TF32.F32.PACK_B R11, R11 ;  /* 0x0000000bff0b723e */ /* 0x000fe200024050ff */
[-C--:B-1----:R-:W-:Y:S01]  /*8060*/  FMUL R13, R40, R155.reuse ;  /* 0x0000009b280d7220 */ /* 0x082fe20000400000 */
[----:B------:R-:W-:Y:S01]  /*8070*/  ISETP.GT.AND P1, PT, R3, 0x20, PT ;  /* 0x000000200300780c */ /* 0x000fe20003f24270 */
[-C--:B------:R-:W-:Y:S01]  /*8080*/  FMUL R63, R63, R155.reuse ;  /* 0x0000009b3f3f7220 */ /* 0x080fe20000400000 */
[C---:B------:R-:W-:Y:S01]  /*8090*/  ISETP.GT.AND P0, PT, R0.reuse, 0x8, P0 ;  /* 0x000000080000780c */ /* 0x040fe20000704270 */
[----:B------:R-:W-:Y:S01]  /*80a0*/  FMUL R65, R65, R155 ;  /* 0x0000009b41417220 */ /* 0x000fe20000400000 */
[----:B------:R-:W-:Y:S01]  /*80b0*/  F2FP.TF32.F32.PACK_B R39, R39 ;  /* 0x00000027ff27723e */ /* 0x000fe200024050ff */
[----:B------:R-:W-:Y:S01]  /*80c0*/  @P4 STG.E desc[UR36][R6.64+0x44], R35 ;  /* 0x0000442306004986 */ /* 0x000fe2000c101924 */
[----:B------:R-:W-:Y:S01]  /*80d0*/  ISETP.GT.AND P4, PT, R0, 0x8, P2 ;  /* 0x000000080000780c */ /* 0x000fe20001784270 */
[-C--:B0-----:R-:W-:Y:S01]  /*80e0*/  FMUL R9, R38, R155.reuse ;  /* 0x0000009b26097220 */ /* 0x081fe20000400000 */
[----:B------:R-:W-:Y:S01]  /*80f0*/  ISETP.GT.AND P2, PT, R3, 0x21, PT ;  /* 0x000000210300780c */ /* 0x000fe20003f44270 */
[----:B------:R0:W-:Y:S01]  /*8100*/  @P5 STG.E desc[UR36][R4.64+0x60], R11 ;  /* 0x0000600b04005986 */ /* 0x0001e2000c101924 */
[C---:B------:R-:W-:Y:S01]  /*8110*/  ISETP.GT.AND P5, PT, R0.reuse, RZ, P1 ;  /* 0x000000ff0000720c */ /* 0x040fe20000fa4270 */
[----:B------:R-:W-:Y:S01]  /*8120*/  FMUL R67, R67, R155 ;  /* 0x0000009b43437220 */ /* 0x000fe20000400000 */
[----:B------:R-:W-:Y:S01]  /*8130*/  F2FP.TF32.F32.PACK_B R9, R9 ;  /* 0x00000009ff09723e */ /* 0x000fe200024050ff */
[----:B------:R-:W-:Y:S01]  /*8140*/  @P3 STG.E desc[UR36][R4.64+0x64], R37 ;  /* 0x0000642504003986 */ /* 0x000fe2000c101924 */
[C---:B------:R-:W-:Y:S01]  /*8150*/  ISETP.GT.AND P3, PT, R0.reuse, RZ, P2 ;  /* 0x000000ff0000720c */ /* 0x040fe20001764270 */
[----:B------:R-:W-:Y:S01]  /*8160*/  FMUL R69, R69, R155 ;  /* 0x0000009b45457220 */ /* 0x000fe20000400000 */
[----:B------:R-:W-:Y:S01]  /*8170*/  F2FP.TF32.F32.PACK_B R13, R13 ;  /* 0x0000000dff0d723e */ /* 0x000fe200024050ff */
[----:B------:R1:W-:Y:S01]  /*8180*/  @P0 STG.E desc[UR36][R6.64+0x60], R9 ;  /* 0x0000600906000986 */ /* 0x0003e2000c101924 */
[----:B------:R-:W-:Y:S01]  /*8190*/  F2FP.TF32.F32.PACK_B R41, R41 ;  /* 0x00000029ff29723e */ /* 0x000fe200024050ff */
[-C--:B------:R-:W-:Y:S01]  /*81a0*/  FMUL R71, R71, R155.reuse ;  /* 0x0000009b47477220 */ /* 0x080fe20000400000 */
[C---:B------:R-:W-:Y:S01]  /*81b0*/  ISETP.GT.AND P0, PT, R3.reuse, 0x28, PT ;  /* 0x000000280300780c */ /* 0x040fe20003f04270 */
[----:B------:R-:W-:Y:S01]  /*81c0*/  @P4 STG.E desc[UR36][R6.64+0x64], R39 ;  /* 0x0000642706004986 */ /* 0x000fe2000c101924 */
[----:B------:R-:W-:Y:S01]  /*81d0*/  ISETP.GT.AND P1, PT, R0, 0x8, P1 ;  /* 0x000000080000780c */ /* 0x000fe20000f24270 */
[-C--:B0-----:R-:W-:Y:S01]  /*81e0*/  FMUL R11, R44, R155.reuse ;  /* 0x0000009b2c0b7220 */ /* 0x081fe20000400000 */
[C---:B------:R-:W-:Y:S01]  /*81f0*/  ISETP.GT.AND P4, PT, R0.reuse, 0x8, P2 ;  /* 0x000000080000780c */ /* 0x040fe20001784270 */
[----:B------:R0:W-:Y:S01]  /*8200*/  @P5 STG.E desc[UR36][R4.64+0x80], R13 ;  /* 0x0000800d04005986 */ /* 0x0001e2000c101924 */
[----:B------:R-:W-:Y:S01]  /*8210*/  ISETP.GT.AND P2, PT, R3, 0x29, PT ;  /* 0x000000290300780c */ /* 0x000fe20003f44270 */
[-C--:B------:R-:W-:Y:S01]  /*8220*/  FMUL R73, R73, R155.reuse ;  /* 0x0000009b49497220 */ /* 0x080fe20000400000 */
[----:B------:R-:W-:Y:S01]  /*8230*/  ISETP.GT.AND P5, PT, R0, RZ, P0 ;  /* 0x000000ff0000720c */ /* 0x000fe200007a4270 */
[-C--:B-1----:R-:W-:Y:S01]  /*8240*/  FMUL R9, R42, R155.reuse ;  /* 0x0000009b2a097220 */ /* 0x082fe20000400000 */
[----:B------:R-:W-:Y:S01]  /*8250*/  @P3 STG.E desc[UR36][R4.64+0x84], R41 ;  /* 0x0000842904003986 */ /* 0x000fe2000c101924 */
[----:B------:R-:W-:Y:S01]  /*8260*/  ISETP.GT.AND P3, PT, R0, RZ, P2 ;  /* 0x000000ff0000720c */ /* 0x000fe20001764270 */
[----:B------:R-:W-:Y:S01]  /*8270*/  FMUL R75, R75, R155 ;  /* 0x0000009b4b4b7220 */ /* 0x000fe20000400000 */
[----:B------:R-:W-:Y:S01]  /*8280*/  F2FP.TF32.F32.PACK_B R43, R43 ;  /* 0x0000002bff2b723e */ /* 0x000fe200024050ff */
[----:B------:R-:W-:Y:S01]  /*8290*/  FMUL R77, R77, R155 ;  /* 0x0000009b4d4d7220 */ /* 0x000fe20000400000 */
[----:B------:R-:W-:Y:S01]  /*82a0*/  F2FP.TF32.F32.PACK_B R9, R9 ;  /* 0x00000009ff09723e */ /* 0x000fe200024050ff */
[----:B------:R-:W-:Y:S01]  /*82b0*/  FMUL R79, R79, R155 ;  /* 0x0000009b4f4f7220 */ /* 0x000fe20000400000 */
[----:B------:R-:W-:Y:S01]  /*82c0*/  F2FP.TF32.F32.PACK_B R11, R11 ;  /* 0x0000000bff0b723e */ /* 0x000fe200024050ff */
[----:B0-----:R-:W-:Y:S01]  /*82d0*/  FMUL R13, R48, R155 ;  /* 0x0000009b300d7220 */ /* 0x001fe20000400000 */
[----:B------:R-:W-:Y:S01]  /*82e0*/  F2FP.TF32.F32.PACK_B R45, R45 ;  /* 0x0000002dff2d723e */ /* 0x000fe200024050ff */
[----:B------:R0:W-:Y:S01]  /*82f0*/  @P1 STG.E desc[UR36][R6.64+0x80], R9 ;  /* 0x0000800906001986 */ /* 0x0001e2000c101924 */
[----:B------:R-:W-:Y:S01]  /*8300*/  ISETP.GT.AND P1, PT, R3, 0x30, PT ;  /* 0x000000300300780c */ /* 0x000fe20003f24270 */
[-C--:B------:R-:W-:Y:S01]  /*8310*/  FMUL R81, R81, R155.reuse ;  /* 0x0000009b51517220 */ /* 0x080fe20000400000 */
[C---:B------:R-:W-:Y:S01]  /*8320*/  ISETP.GT.AND P0, PT, R0.reuse, 0x8, P0 ;  /* 0x000000080000780c */ /* 0x040fe20000704270 */
[----:B------:R-:W-:Y:S01]  /*8330*/  @P4 STG.E desc[UR36][R6.64+0x84], R43 ;  /* 0x0000842b06004986 */ /* 0x000fe2000c101924 */
[C---:B------:R-:W-:Y:S01]  /*8340*/  ISETP.GT.AND P4, PT, R0.reuse, 0x8, P2 ;  /* 0x000000080000780c */ /* 0x040fe20001784270 */
[-C--:B------:R-:W-:Y:S01]  /*8350*/  FMUL R83, R83, R155.reuse ;  /* 0x0000009b53537220 */ /* 0x080fe20000400000 */
[----:B------:R-:W-:Y:S01]  /*8360*/  ISETP.GT.AND P2, PT, R3, 0x31, PT ;  /* 0x000000310300780c */ /* 0x000fe20003f44270 */
[----:B------:R1:W-:Y:S01]  /*8370*/  @P5 STG.E desc[UR36][R4.64+0xa0], R11 ;  /* 0x0000a00b04005986 */ /* 0x0003e2000c101924 */
[----:B------:R-:W-:Y:S01]  /*8380*/  ISETP.GT.AND P5, PT, R0, RZ, P1 ;  /* 0x000000ff0000720c */ /* 0x000fe20000fa4270 */
[----:B------:R-:W-:Y:S01]  /*8390*/  FMUL R85, R85, R155 ;  /* 0x0000009b55557220 */ /* 0x000fe20000400000 */
[----:B------:R-:W-:Y:S01]  /*83a0*/  F2FP.TF32.F32.PACK_B R47, R47 ;  /* 0x0000002fff2f723e */ /* 0x000fe200024050ff */
[-C--:B0-----:R-:W-:Y:S01]  /*83b0*/  FMUL R9, R46, R155.reuse ;  /* 0x0000009b2e097220 */ /* 0x081fe20000400000 */
        /* <DEDUP_REMOVED lines=8> */
[-C--:B-1----:R-:W-:Y:S01]  /*8440*/  FMUL R11, R52, R155.reuse ;  /* 0x0000009b340b7220 */ /* 0x082fe20000400000 */
[C---:B------:R-:W-:Y:S01]  /*8450*/  ISETP.GT.AND P1, PT, R0.reuse, 0x8, P1 ;  /* 0x000000080000780c */ /* 0x040fe20000f24270 */
[----:B------:R0:W-:Y:S01]  /*8460*/  @P0 STG.E desc[UR36][R6.64+0xa0], R9 ;  /* 0x0000a00906000986 */ /* 0x0001e2000c101924 */
[----:B------:R-:W-:Y:S01]  /*8470*/  ISETP.GT.AND P0, PT, R3, 0x38, PT ;  /* 0x000000380300780c */ /* 0x000fe20003f04270 */
[----:B------:R-:W-:Y:S01]  /*8480*/  FMUL R93, R93, R155 ;  /* 0x0000009b5d5d7220 */ /* 0x000fe20000400000 */
[----:B------:R-:W-:Y:S01]  /*8490*/  F2FP.TF32.F32.PACK_B R51, R51 ;  /* 0x00000033ff33723e */ /* 0x000fe200024050ff */
        /* <DEDUP_REMOVED lines=10> */
[C---:B------:R-:W-:Y:S01]  /*8540*/  ISETP.GT.AND P3, PT, R0.reuse, RZ, P2 ;  /* 0x000000ff0000720c */ /* 0x040fe20001764270 */
[----:B------:R-:W-:Y:S01]  /*8550*/  FMUL R99, R99, R155 ;  /* 0x0000009b63637220 */ /* 0x000fe20000400000 */
[----:B------:R-:W-:Y:S01]  /*8560*/  F2FP.TF32.F32.PACK_B R53, R53 ;  /* 0x00000035ff35723e */ /* 0x000fe200024050ff */
[----:B------:R-:W-:Y:S01]  /*8570*/  FMUL R101, R101, R155 ;  /* 0x0000009b65657220 */ /* 0x000fe20000400000 */
[----:B------:R-:W-:Y:S01]  /*8580*/  F2FP.TF32.F32.PACK_B R9, R9 ;  /* 0x00000009ff09723e */ /* 0x000fe200024050ff */
[-C--:B------:R-:W-:Y:S01]  /*8590*/  FMUL R103, R103, R155.reuse ;  /* 0x0000009b67677220 */ /* 0x080fe20000400000 */
[----:B------:R-:W-:Y:S01]  /*85a0*/  ISETP.GT.AND P0, PT, R0, 0x8, P0 ;  /* 0x000000080000780c */ /* 0x000fe20000704270 */
[----:B-1----:R-:W-:Y:S01]  /*85b0*/  FMUL R13, R56, R155 ;  /* 0x0000009b380d7220 */ /* 0x002fe20000400000 */
[----:B------:R-:W-:Y:S01]  /*85c0*/  F2FP.TF32.F32.PACK_B R55, R55 ;  /* 0x00000037ff37723e */ /* 0x000fe200024050ff */
        /* <DEDUP_REMOVED lines=15> */
[-C--:B------:R-:W-:Y:S01]  /*86c0*/  FMUL R111, R111, R155.reuse ;  /* 0x0000009b6f6f7220 */ /* 0x080fe20000400000 */
[----:B------:R-:W-:Y:S01]  /*86d0*/  ISETP.GT.AND P1, PT, R0, 0x8, P1 ;  /* 0x000000080000780c */ /* 0x000fe20000f24270 */
[----:B------:R-:W-:Y:S01]  /*86e0*/  FMUL R113, R113, R155 ;  /* 0x0000009b71717220 */ /* 0x000fe20000400000 */
[----:B------:R-:W-:Y:S01]  /*86f0*/  F2FP.TF32.F32.PACK_B R9, R9 ;  /* 0x00000009ff09723e */ /* 0x000fe200024050ff */
[-C--:B------:R-:W-:Y:S01]  /*8700*/  FMUL R115, R115, R155.reuse ;  /* 0x0000009b73737220 */ /* 0x080fe20000400000 */
[----:B-1----:R-:W-:Y:S01]  /*8710*/  FMUL R11, R60, R155 ;  /* 0x0000009b3c0b7220 */ /* 0x002fe20000400000 */
[----:B------:R-:W-:Y:S01]  /*8720*/  F2FP.TF32.F32.PACK_B R59, R59 ;  /* 0x0000003bff3b723e */ /* 0x000fe200024050ff */
[-C--:B------:R-:W-:Y:S01]  /*8730*/  FMUL R117, R117, R155.reuse ;  /* 0x0000009b75757220 */ /* 0x080fe20000400000 */
        /* <DEDUP_REMOVED lines=58> */
[----:B0-----:R-:W-:Y:S01]  /*8ae0*/  FMUL R9, R66, R155 ;  /* 0x0000009b42097220 */ /* 0x001fe20000400000 */
[----:B------:R-:W-:Y:S01]  /*8af0*/  @P3 STG.E desc[UR36][R4.64+0x144], R65 ;  /* 0x0001444104003986 */ /* 0x000fe2000c101924 */
[----:B------:R-:W-:-:S02]  /*8b00*/  ISETP.GT.AND P3, PT, R0, RZ, P2 ;  /* 0x000000ff0000720c */ /* 0x000fc40001764270 */
[----:B------:R-:W-:Y:S02]  /*8b10*/  ISETP.GT.AND P0, PT, R0, 0x8, P0 ;  /* 0x000000080000780c */ /* 0x000fe40000704270 */
[----:B------:R-:W-:Y:S01]  /*8b20*/  F2FP.TF32.F32.PACK_B R9, R9 ;  /* 0x00000009ff09723e */ /* 0x000fe200024050ff */
[----:B-1----:R-:W-:Y:S01]  /*8b30*/  FMUL R13, R72, R155 ;  /* 0x0000009b480d7220 */ /* 0x002fe20000400000 */
[----:B------:R-:W-:-:S03]  /*8b40*/  F2FP.TF32.F32.PACK_B R71, R71 ;  /* 0x00000047ff47723e */ /* 0x000fc600024050ff */
[----:B------:R0:W-:Y:S01]  /*8b50*/  @P1 STG.E desc[UR36][R6.64+0x140], R9 ;  /* 0x0001400906001986 */ /* 0x0001e2000c101924 */
[C---:B------:R-:W-:Y:S02]  /*8b60*/  ISETP.GT.AND P1, PT, R3.reuse, 0x60, PT ;  /* 0x000000600300780c */ /* 0x040fe40003f24270 */
[----:B------:R-:W-:Y:S01]  /*8b70*/  F2FP.TF32.F32.PACK_B R13, R13 ;  /* 0x0000000dff0d723e */ /* 0x000fe200024050ff */
[----:B------:R-:W-:Y:S01]  /*8b80*/  @P4 STG.E desc[UR36][R6.64+0x144], R67 ;  /* 0x0001444306004986 */ /* 0x000fe2000c101924 */
[C---:B------:R-:W-:Y:S02]  /*8b90*/  ISETP.GT.AND P4, PT, R0.reuse, 0x8, P2 ;  /* 0x000000080000780c */ /* 0x040fe40001784270 */
[----:B------:R-:W-:Y:S01]  /*8ba0*/  ISETP.GT.AND P2, PT, R3, 0x61, PT ;  /* 0x000000610300780c */ /* 0x000fe20003f44270 */
[----:B------:R1:W-:Y:S01]  /*8bb0*/  @P5 STG.E desc[UR36][R4.64+0x160], R11 ;  /* 0x0001600b04005986 */ /* 0x0003e2000c101924 */
[----:B------:R-:W-:Y:S02]  /*8bc0*/  ISETP.GT.AND P5, PT, R0, RZ, P1 ;  /* 0x000000ff0000720c */ /* 0x000fe40000fa4270 */
        /* <DEDUP_REMOVED lines=257> */
[----:B------:R-:W-:Y:S01]  /*9be0*/  @P3 STG.E desc[UR36][R4.64+0x364], R133 ;  /* 0x0003648504003986 */ /* 0x000fe2000c101924 */
[----:B0-----:R-:W-:Y:S01]  /*9bf0*/  FMUL R9, R134, R155 ;  /* 0x0000009b86097220 */ /* 0x001fe20000400000 */
[----:B------:R-:W-:-:S02]  /*9c00*/  ISETP.GT.AND P3, PT, R0, RZ, P2 ;  /* 0x000000ff0000720c */ /* 0x000fc40001764270 */
[----:B------:R-:W-:Y:S02]  /*9c10*/  ISETP.GT.AND P1, PT, R0, 0x8, P1 ;  /* 0x000000080000780c */ /* 0x000fe40000f24270 */
[----:B------:R-:W-:Y:S01]  /*9c20*/  F2FP.TF32.F32.PACK_B R9, R9 ;  /* 0x00000009ff09723e */ /* 0x000fe200024050ff */
[----:B-1----:R-:W-:Y:S01]  /*9c30*/  FMUL R11, R140, R155 ;  /* 0x0000009b8c0b7220 */ /* 0x002fe20000400000 */
[----:B------:R-:W-:-:S03]  /*9c40*/  F2FP.TF32.F32.PACK_B R139, R139 ;  /* 0x0000008bff8b723e */ /* 0x000fc600024050ff */
[----:B------:R0:W-:Y:S01]  /*9c50*/  @P0 STG.E desc[UR36][R6.64+0x360], R9 ;  /* 0x0003600906000986 */ /* 0x0001e2000c101924 */
[----:B------:R-:W-:Y:S02]  /*9c60*/  F2FP.TF32.F32.PACK_B R141, R141 ;  /* 0x0000008dff8d723e */ /* 0x000fe400024050ff */
[----:B------:R-:W-:Y:S01]  /*9c70*/  F2FP.TF32.F32.PACK_B R11, R11 ;  /* 0x0000000bff0b723e */ /* 0x000fe200024050ff */
[----:B------:R-:W-:Y:S01]  /*9c80*/  @P4 STG.E desc[UR36][R6.64+0x364], R135 ;  /* 0x0003648706004986 */ /* 0x000fe2000c101924 */
[C---:B------:R-:W-:Y:S02]  /*9c90*/  ISETP.GT.AND P4, PT, R3.reuse, 0xe8, PT ;  /* 0x000000e80300780c */ /* 0x040fe40003f84270 */
[----:B------:R-:W-:Y:S01]  /*9ca0*/  F2FP.TF32.F32.PACK_B R143, R143 ;  /* 0x0000008fff8f723e */ /* 0x000fe200024050ff */
[----:B------:R1:W-:Y:S01]  /*9cb0*/  @P5 STG.E desc[UR36][R4.64+0x380], R13 ;  /* 0x0003800d04005986 */ /* 0x0003e2000c101924 */
[----:B------:R-:W-:Y:S02]  /*9cc0*/  ISETP.GT.AND P5, PT, R3, 0xe9, PT ;  /* 0x000000e90300780c */ /* 0x000fe40003fa4270 */
[----:B------:R-:W-:Y:S01]  /*9cd0*/  F2FP.TF32.F32.PACK_B R145, R145 ;  /* 0x00000091ff91723e */ /* 0x000fe200024050ff */
[----:B------:R-:W-:Y:S01]  /*9ce0*/  @P3 STG.E desc[UR36][R4.64+0x384], R137 ;  /* 0x0003848904003986 */ /* 0x000fe2000c101924 */
[----:B------:R-:W-:Y:S01]  /*9cf0*/  ISETP.GT.AND P3, PT, R0, 0x8, P2 ;  /* 0x000000080000780c */ /* 0x000fe20001764270 */
[----:B0-----:R-:W-:Y:S01]  /*9d00*/  FMUL R9, R138, R155 ;  /* 0x0000009b8a097220 */ /* 0x001fe20000400000 */
[----:B------:R-:W-:-:S02]  /*9d10*/  ISETP.GT.AND P2, PT, R0, RZ, P4 ;  /* 0x000000ff0000720c */ /* 0x000fc40002744270 */
[C---:B------:R-:W-:Y:S02]  /*9d20*/  ISETP.GT.AND P0, PT, R0.reuse, RZ, P5 ;  /* 0x000000ff0000720c */ /* 0x040fe40002f04270 */
[----:B------:R-:W-:Y:S01]  /*9d30*/  ISETP.GT.AND P4, PT, R0, 0x8, P4 ;  /* 0x000000080000780c */ /* 0x000fe20002784270 */
[----:B-1----:R-:W-:Y:S01]  /*9d40*/  FMUL R13, R142, R155 ;  /* 0x0000009b8e0d7220 */ /* 0x002fe20000400000 */
[----:B------:R-:W-:Y:S02]  /*9d50*/  ISETP.GT.AND P5, PT, R0, 0x8, P5 ;  /* 0x000000080000780c */ /* 0x000fe40002fa4270 */
[----:B------:R-:W-:Y:S02]  /*9d60*/  F2FP.TF32.F32.PACK_B R9, R9 ;  /* 0x00000009ff09723e */ /* 0x000fe400024050ff */
[----:B------:R-:W-:Y:S02]  /*9d70*/  F2FP.TF32.F32.PACK_B R13, R13 ;  /* 0x0000000dff0d723e */ /* 0x000fe400024050ff */
[----:B------:R-:W-:Y:S01]  /*9d80*/  F2FP.TF32.F32.PACK_B R147, R147 ;  /* 0x00000093ff93723e */ /* 0x000fe200024050ff */
[----:B------:R0:W-:Y:S01]  /*9d90*/  @P1 STG.E desc[UR36][R6.64+0x380], R9 ;  /* 0x0003800906001986 */ /* 0x0001e2000c101924 */
[----:B------:R-:W-:-:S02]  /*9da0*/  ISETP.GT.AND P1, PT, R3, 0xf8, PT ;  /* 0x000000f80300780c */ /* 0x000fc40003f24270 */
[----:B------:R-:W-:Y:S01]  /*9db0*/  F2FP.TF32.F32.PACK_B R149, R149 ;  /* 0x00000095ff95723e */ /* 0x000fe200024050ff */
[----:B------:R-:W-:Y:S01]  /*9dc0*/  @P3 STG.E desc[UR36][R6.64+0x384], R139 ;  /* 0x0003848b06003986 */ /* 0x000fe2000c101924 */
[C---:B------:R-:W-:Y:S02]  /*9dd0*/  ISETP.GT.AND P3, PT, R3.reuse, 0xf0, PT ;  /* 0x000000f00300780c */ /* 0x040fe40003f64270 */
[----:B------:R-:W-:Y:S01]  /*9de0*/  F2FP.TF32.F32.PACK_B R151, R151 ;  /* 0x00000097ff97723e */ /* 0x000fe200024050ff */
[----:B------:R1:W-:Y:S01]  /*9df0*/  @P2 STG.E desc[UR36][R4.64+0x3a0], R11 ;  /* 0x0003a00b04002986 */ /* 0x0003e2000c101924 */
[----:B------:R-:W-:-:S03]  /*9e00*/  ISETP.GT.AND P2, PT, R3, 0xf1, PT ;  /* 0x000000f10300780c */ /* 0x000fc60003f44270 */
[----:B------:R-:W-:Y:S01]  /*9e10*/  @P0 STG.E desc[UR36][R4.64+0x3a4], R141 ;  /* 0x0003a48d04000986 */ /* 0x000fe2000c101924 */
[----:B------:R-:W-:Y:S01]  /*9e20*/  ISETP.GT.AND P0, PT, R3, 0xf9, PT ;  /* 0x000000f90300780c */ /* 0x000fe20003f04270 */
[-C--:B------:R-:W-:Y:S01]  /*9e30*/  FMUL R3, R144, R155.reuse ;  /* 0x0000009b90037220 */ /* 0x080fe20000400000 */
[----:B0-----:R-:W-:Y:S01]  /*9e40*/  FMUL R9, R146, R155 ;  /* 0x0000009b92097220 */ /* 0x001fe20000400000 */
[----:B------:R0:W-:Y:S01]  /*9e50*/  @P4 STG.E desc[UR36][R6.64+0x3a0], R13 ;  /* 0x0003a00d06004986 */ /* 0x0001e2000c101924 */
[C---:B------:R-:W-:Y:S02]  /*9e60*/  ISETP.GT.AND P4, PT, R0.reuse, RZ, P2 ;  /* 0x000000ff0000720c */ /* 0x040fe40001784270 */
[----:B------:R-:W-:Y:S01]  /*9e70*/  F2FP.TF32.F32.PACK_B R3, R3 ;  /* 0x00000003ff03723e */ /* 0x000fe200024050ff */
[----:B------:R-:W-:Y:S01]  /*9e80*/  @P5 STG.E desc[UR36][R6.64+0x3a4], R143 ;  /* 0x0003a48f06005986 */ /* 0x000fe2000c101924 */
[----:B------:R-:W-:Y:S01]  /*9e90*/  ISETP.GT.AND P5, PT, R0, RZ, P3 ;  /* 0x000000ff0000720c */ /* 0x000fe20001fa4270 */
[----:B-1----:R-:W-:Y:S01]  /*9ea0*/  FMUL R11, R148, R155 ;  /* 0x0000009b940b7220 */ /* 0x002fe20000400000 */
[----:B------:R-:W-:-:S02]  /*9eb0*/  ISETP.GT.AND P3, PT, R0, 0x8, P3 ;  /* 0x000000080000780c */ /* 0x000fc40001f64270 */
[----:B------:R-:W-:Y:S02]  /*9ec0*/  ISETP.GT.AND P2, PT, R0, 0x8, P2 ;  /* 0x000000080000780c */ /* 0x000fe40001744270 */
[----:B------:R-:W-:Y:S01]  /*9ed0*/  F2FP.TF32.F32.PACK_B R9, R9 ;  /* 0x00000009ff09723e */ /* 0x000fe200024050ff */
[----:B0-----:R-:W-:Y:S01]  /*9ee0*/  FMUL R13, R150, R155 ;  /* 0x0000009b960d7220 */ /* 0x001fe20000400000 */
[----:B------:R-:W-:-:S04]  /*9ef0*/  F2FP.TF32.F32.PACK_B R11, R11 ;  /* 0x0000000bff0b723e */ /* 0x000fc800024050ff */
[----:B------:R-:W-:Y:S01]  /*9f00*/  F2FP.TF32.F32.PACK_B R13, R13 ;  /* 0x0000000dff0d723e */ /* 0x000fe200024050ff */
[----:B------:R-:W-:Y:S01]  /*9f10*/  @P5 STG.E desc[UR36][R4.64+0x3c0], R3 ;  /* 0x0003c00304005986 */ /* 0x000fe2000c101924 */
[C---:B------:R-:W-:Y:S02]  /*9f20*/  ISETP.GT.AND P5, PT, R0.reuse, RZ, P1 ;  /* 0x000000ff0000720c */ /* 0x040fe40000fa4270 */
[C---:B------:R-:W-:Y:S01]  /*9f30*/  ISETP.GT.AND P1, PT, R0.reuse, 0x8, P1 ;  /* 0x000000080000780c */ /* 0x040fe20000f24270 */
[----:B------:R-:W-:Y:S01]  /*9f40*/  @P4 STG.E desc[UR36][R4.64+0x3c4], R145 ;  /* 0x0003c49104004986 */ /* 0x000fe2000c101924 */
[C---:B------:R-:W-:Y:S02]  /*9f50*/  ISETP.GT.AND P4, PT, R0.reuse, RZ, P0 ;  /* 0x000000ff0000720c */ /* 0x040fe40000784270 */
[----:B------:R-:W-:Y:S01]  /*9f60*/  ISETP.GT.AND P0, PT, R0, 0x8, P0 ;  /* 0x000000080000780c */ /* 0x000fe20000704270 */
[----:B------:R-:W-:Y:S04]  /*9f70*/  @P3 STG.E desc[UR36][R6.64+0x3c0], R9 ;  /* 0x0003c00906003986 */ /* 0x000fe8000c101924 */
[----:B------:R-:W-:Y:S04]  /*9f80*/  @P2 STG.E desc[UR36][R6.64+0x3c4], R147 ;  /* 0x0003c49306002986 */ /* 0x000fe8000c101924 */
[----:B------:R-:W-:Y:S04]  /*9f90*/  @P5 STG.E desc[UR36][R4.64+0x3e0], R11 ;  /* 0x0003e00b04005986 */ /* 0x000fe8000c101924 */
[----:B------:R0:W-:Y:S02]  /*9fa0*/  @P4 STG.E desc[UR36][R4.64+0x3e4], R149 ;  /* 0x0003e49504004986 */ /* 0x0001e4000c101924 */
[----:B0-----:R-:W-:-:S02]  /*9fb0*/  @P1 IMAD.MOV.U32 R4, RZ, RZ, R6 ;  /* 0x000000ffff041224 */ /* 0x001fc400078e0006 */
[----:B------:R-:W-:-:S05]  /*9fc0*/  @P1 IMAD.MOV.U32 R5, RZ, RZ, R7 ;  /* 0x000000ffff051224 */ /* 0x000fca00078e0007 */
[----:B------:R0:W-:Y:S04]  /*9fd0*/  @P1 STG.E desc[UR36][R4.64+0x3e0], R13 ;  /* 0x0003e00d04001986 */ /* 0x0001e8000c101924 */
[----:B------:R0:W-:Y:S02]  /*9fe0*/  @P0 STG.E desc[UR36][R6.64+0x3e4], R151 ;  /* 0x0003e49706000986 */ /* 0x0001e4000c101924 */
.L_x_286:
[----:B------:R-:W-:Y:S05]  /*9ff0*/  BSYNC B0 ;  /* 0x0000000000007941 */ /* 0x000fea0003800000 */
.L_x_32:
[----:B------:R-:W-:Y:S01]  /*a000*/  ULDC UR4, c[0x0][0xc] ;  /* 0x0000030000047ab9 */ /* 0x000fe20000000800 */
[----:B------:R-:W-:Y:S01]  /*a010*/  ULDC UR5, c[0x0][0x10] ;  /* 0x0000040000057ab9 */ /* 0x000fe20000000800 */
[----:B0-----:R-:W0:Y:S01]  /*a020*/  LDC R3, c[0x0][0x14] ;  /* 0x00000500ff037b82 */ /* 0x001e220000000800 */
[----:B------:R-:W-:Y:S01]  /*a030*/  UIMAD.WIDE.U32 UR4, UR4, UR5, URZ ;  /* 0x00000005040472a5 */ /* 0x000fe2000f8e003f */
[----:B------:R-:W-:Y:S01]  /*a040*/  PRMT R0, RZ, 0x7610, R0 ;  /* 0x00007610ff007816 */ /* 0x000fe20000000000 */
[----:B------:R-:W-:Y:S02]  /*a050*/  IMAD.MOV.U32 R153, RZ, RZ, -0x1 ;  /* 0xffffffffff997424 */ /* 0x000fe400078e00ff */
[----:B------:R-:W-:Y:S02]  /*a060*/  IMAD.MOV.U32 R23, RZ, RZ, -0x1 ;  /* 0xffffffffff177424 */ /* 0x000fe400078e00ff */
[----:B0-----:R-:W-:-:S04]  /*a070*/  IMAD.WIDE.U32 R16, R3, UR4, R16 ;  /* 0x0000000403107c25 */ /* 0x001fc8000f8e0010 */
[----:B------:R-:W-:Y:S01]  /*a080*/  IMAD R3, R3, UR5, RZ ;  /* 0x0000000503037c24 */ /* 0x000fe2000f8e02ff */
[----:B------:R-:W-:Y:S02]  /*a090*/  ULDC.64 UR4, c[0x0][0x650] ;  /* 0x0001940000047ab9 */ /* 0x000fe40000000a00 */
[----:B------:R-:W-:Y:S01]  /*a0a0*/  ISETP.GE.U32.AND P0, PT, R16, UR4, PT ;  /* 0x0000000410007c0c */ /* 0x000fe2000bf06070 */
[----:B------:R-:W-:-:S05]  /*a0b0*/  IMAD.IADD R17, R17, 0x1, R3 ;  /* 0x0000000111117824 */ /* 0x000fca00078e0203 */
[----:B------:R-:W-:-:S13]  /*a0c0*/  ISETP.GE.U32.AND.EX P0, PT, R17, UR5, PT, P0 ;  /* 0x0000000511007c0c */ /* 0x000fda000bf06100 */
[----:B------:R-:W-:Y:S05]  /*a0d0*/  @P0 BRA `(.L_x_287) ;  /* 0x0000000400640947 */ /* 0x000fea0003800000 */
[----:B------:R-:W0:Y:S01]  /*a0e0*/  S2R R12, SR_CTAID.X ;  /* 0x00000000000c7919 */ /* 0x000e220000002500 */
[----:B---3--:R-:W3:Y:S01]  /*a0f0*/  LDC.64 R10, c[0x0][0x628] ;  /* 0x00018a00ff0a7b82 */ /* 0x008ee20000000a00 */
[----:B------:R-:W-:Y:S01]  /*a100*/  ULDC UR4, c[0x0][0x150] ;  /* 0x0000540000047ab9 */ /* 0x000fe20000000800 */
[----:B-12-4-:R-:W-:Y:S01]  /*a110*/  IMAD.MOV.U32 R8, RZ, RZ, R16 ;  /* 0x000000ffff087224 */ /* 0x016fe200078e0010 */
[----:B-----5:R-:W1:Y:S01]  /*a120*/  S2R R24, SR_CTAID.Y ;  /* 0x0000000000187919 */ /* 0x020e620000002600 */
[----:B------:R-:W-:-:S04]  /*a130*/  IMAD.MOV.U32 R9, RZ, RZ, R17 ;  /* 0x000000ffff097224 */ /* 0x000fc800078e0011 */
[----:B------:R-:W2:Y:S08]  /*a140*/  LDC R21, c[0x0][0x144] ;  /* 0x00005100ff157b82 */ /* 0x000eb00000000800 */
[----:B------:R-:W4:Y:S08]  /*a150*/  LDC R0, c[0x0][0x630] ;  /* 0x00018c00ff007b82 */ /* 0x000f300000000800 */
[----:B------:R-:W1:Y:S01]  /*a160*/  LDC.64 R14, c[0x0][0x620] ;  /* 0x00018800ff0e7b82 */ /* 0x000e620000000a00 */
[----:B---3--:R-:W-:-:S04]  /*a170*/  ISETP.NE.U32.AND P0, PT, R10, RZ, PT ;  /* 0x000000ff0a00720c */ /* 0x008fc80003f05070 */
[----:B------:R-:W-:Y:S02]  /*a180*/  ISETP.NE.AND.EX P0, PT, R11, RZ, PT, P0 ;  /* 0x000000ff0b00720c */ /* 0x000fe40003f05300 */
[----:B0-----:R-:W-:-:S05]  /*a190*/  I2FP.F32.U32 R3, R12 ;  /* 0x0000000c00037245 */ /* 0x001fca0000201000 */
[----:B------:R-:W-:-:S04]  /*a1a0*/  FMUL R3, R3, UR4 ;  /* 0x0000000403037c20 */ /* 0x000fc80008400000 */
[----:B------:R0:W3:Y:S02]  /*a1b0*/  F2I.U32.TRUNC.NTZ R20, R3 ;  /* 0x0000000300147305 */ /* 0x0000e4000020f000 */
[----:B--2-4-:R-:W-:Y:S05]  /*a1c0*/  @!P0 BRA `(.L_x_288) ;  /* 0x0000000000288947 */ /* 0x014fea0003800000 */
[----:B0-----:R-:W0:Y:S02]  /*a1d0*/  LDC R3, c[0x0][0x634] ;  /* 0x00018d00ff037b82 */ /* 0x001e240000000800 */
        /* <DEDUP_REMOVED lines=9> */
.L_x_288:
[----:B------:R-:W2:Y:S01]  /*a270*/  LDC.64 R28, c[0x0][0x640] ;  /* 0x00019000ff1c7b82 */ /* 0x000ea20000000a00 */
[-CC-:B------:R-:W-:Y:S01]  /*a280*/  SHF.R.U64 R23, R8, R0.reuse, R9.reuse ;  /* 0x0000000008177219 */ /* 0x180fe20000001209 */
[----:B---3--:R-:W-:Y:S01]  /*a290*/  IMAD.MOV R20, RZ, RZ, -R20 ;  /* 0x000000ffff147224 */ /* 0x008fe200078e0a14 */
[----:B------:R-:W-:Y:S01]  /*a2a0*/  SHF.R.U32.HI R0, RZ, R0, R9 ;  /* 0x00000000ff007219 */ /* 0x000fe20000011609 */
[----:B------:R-:W-:Y:S01]  /*a2b0*/  ULDC UR4, c[0x0][0x154] ;  /* 0x0000550000047ab9 */ /* 0x000fe20000000800 */
[----:B0-----:R-:W-:Y:S01]  /*a2c0*/  IADD3 R3, P0, RZ, -R23, RZ ;  /* 0x80000017ff037210 */ /* 0x001fe20007f1e0ff */
[----:B------:R-:W-:Y:S02]  /*a2d0*/  IMAD R21, R21, R20, R12 ;  /* 0x0000001415157224 */ /* 0x000fe400078e020c */
[----:B------:R-:W0:Y:S01]  /*a2e0*/  LDC R6, c[0x0][0x618] ;  /* 0x00018600ff067b82 */ /* 0x000e220000000800 */
[----:B------:R-:W-:Y:S02]  /*a2f0*/  IMAD.MOV.U32 R7, RZ, RZ, 0x1 ;  /* 0x00000001ff077424 */ /* 0x000fe400078e00ff */
[----:B------:R-:W-:-:S04]  /*a300*/  IMAD.X R5, RZ, RZ, ~R0, P0 ;  /* 0x000000ffff057224 */ /* 0x000fc800000e0e00 */
[-C--:B-1----:R-:W-:Y:S01]  /*a310*/  IMAD R0, R5, R14.reuse, RZ ;  /* 0x0000000e05007224 */ /* 0x082fe200078e02ff */
[----:B------:R-:W1:Y:S01]  /*a320*/  LDC R8, c[0x0][0x608] ;  /* 0x00018200ff087b82 */ /* 0x000e620000000800 */
[----:B------:R-:W-:-:S04]  /*a330*/  IMAD.WIDE.U32 R4, R3, R14, R16 ;  /* 0x0000000e03047225 */ /* 0x000fc800078e0010 */
[----:B------:R-:W-:Y:S01]  /*a340*/  IMAD R3, R3, R15, R0 ;  /* 0x0000000f03037224 */ /* 0x000fe200078e0200 */
[----:B------:R-:W-:Y:S02]  /*a350*/  I2FP.F32.U32 R0, R24 ;  /* 0x0000001800007245 */ /* 0x000fe40000201000 */
[----:B------:R-:W3:Y:S01]  /*a360*/  LDC R26, c[0x0][0x658] ;  /* 0x00019600ff1a7b82 */ /* 0x000ee20000000800 */
[----:B------:R-:W-:Y:S01]  /*a370*/  IMAD.IADD R3, R5, 0x1, R3 ;  /* 0x0000000105037824 */ /* 0x000fe200078e0203 */
[----:B--2---:R-:W-:Y:S01]  /*a380*/  ISETP.NE.U32.AND P0, PT, R28, RZ, PT ;  /* 0x000000ff1c00720c */ /* 0x004fe20003f05070 */
[----:B------:R-:W-:Y:S01]  /*a390*/  FMUL R0, R0, UR4 ;  /* 0x0000000400007c20 */ /* 0x000fe20008400000 */
[----:B------:R-:W-:Y:S02]  /*a3a0*/  IMAD.MOV.U32 R5, RZ, RZ, -0x1 ;  /* 0xffffffffff057424 */ /* 0x000fe400078e00ff */
[----:B------:R-:W-:Y:S01]  /*a3b0*/  ISETP.NE.AND.EX P0, PT, R29, RZ, PT, P0 ;  /* 0x000000ff1d00720c */ /* 0x000fe20003f05300 */
[----:B------:R2:W4:Y:S01]  /*a3c0*/  F2I.U32.TRUNC.NTZ R13, R0 ;  /* 0x00000000000d7305 */ /* 0x000522000020f000 */
[----:B------:R-:W2:Y:S01]  /*a3d0*/  LDC R15, c[0x0][0x148] ;  /* 0x00005200ff0f7b82 */ /* 0x000ea20000000800 */
[----:B0-----:R-:W-:-:S02]  /*a3e0*/  SHF.R.U64 R12, R4, R6, R3 ;  /* 0x00000006040c7219 */ /* 0x001fc40000001203 */
[----:B------:R-:W-:-:S05]  /*a3f0*/  SHF.R.U32.HI R3, RZ, R6, R3 ;  /* 0x00000006ff037219 */ /* 0x000fca0000011603 */
[----:B------:R-:W0:Y:S01]  /*a400*/  LDC R20, c[0x0][0x600] ;  /* 0x00018000ff147b82 */ /* 0x000e220000000800 */
[-CC-:B-1----:R-:W-:Y:S02]  /*a410*/  SHF.R.U64 R10, R12, R8.reuse, R3.reuse ;  /* 0x000000080c0a7219 */ /* 0x182fe40000001203 */
[----:B------:R-:W-:-:S05]  /*a420*/  SHF.R.U32.HI R3, RZ, R8, R3 ;  /* 0x00000008ff037219 */ /* 0x000fca0000011603 */
[----:B------:R-:W1:Y:S01]  /*a430*/  LDC R27, c[0x0][0x648] ;  /* 0x00019200ff1b7b82 */ /* 0x000e620000000800 */
[-C--:B---3--:R-:W-:Y:S02]  /*a440*/  SHF.L.U32 R4, R5, R26.reuse, RZ ;  /* 0x0000001a05047219 */ /* 0x088fe400000006ff */
[--C-:B------:R-:W-:Y:S02]  /*a450*/  SHF.R.U64 R14, R10, R26, R3.reuse ;  /* 0x0000001a0a0e7219 */ /* 0x100fe40000001203 */
[----:B------:R-:W-:Y:S02]  /*a460*/  LOP3.LUT R25, RZ, R4, RZ, 0x33, !PT ;  /* 0x00000004ff197212 */ /* 0x000fe400078e33ff */
[-C--:B------:R-:W-:Y:S01]  /*a470*/  SHF.R.U32.HI R5, RZ, R26.reuse, R3 ;  /* 0x0000001aff057219 */ /* 0x080fe20000011603 */
[----:B------:R-:W3:Y:S01]  /*a480*/  LDC R30, c[0x0][0x638] ;  /* 0x00018e00ff1e7b82 */ /* 0x000ee20000000800 */
[----:B------:R-:W-:Y:S01]  /*a490*/  SHF.L.U32 R154, R7, R26, RZ ;  /* 0x0000001a079a7219 */ /* 0x000fe200000006ff */
[----:B------:R-:W-:-:S06]  /*a4a0*/  IMAD.MOV.U32 R4, RZ, RZ, R14 ;  /* 0x000000ffff047224 */ /* 0x000fcc00078e000e */
[----:B------:R-:W0:Y:S01]  /*a4b0*/  LDC R31, c[0x0][0x610] ;  /* 0x00018400ff1f7b82 */ /* 0x000e220000000800 */
[----:B----4-:R-:W-:Y:S05]  /*a4c0*/  @!P0 BRA `(.L_x_289) ;  /* 0x0000000000288947 */ /* 0x010fea0003800000 */
        /* <DEDUP_REMOVED lines=10> */
.L_x_289:
[----:B------:R-:W-:Y:S01]  /*a570*/  ISETP.NE.AND P0, PT, R2, 0x1, PT ;  /* 0x000000010200780c */ /* 0x000fe20003f05270 */
[----:B0-----:R-:W-:Y:S01]  /*a580*/  VIADD R7, R20, 0xffffffff ;  /* 0xffffffff14077836 */ /* 0x001fe20000000000 */
[----:B-12---:R-:W-:Y:S01]  /*a590*/  SHF.R.U64 R0, R4, R27, R5 ;  /* 0x0000001b04007219 */ /* 0x006fe20000001205 */
[----:B------:R-:W-:Y:S01]  /*a5a0*/  IMAD.MOV R13, RZ, RZ, -R13 ;  /* 0x000000ffff0d7224 */ /* 0x000fe200078e0a0d */
[----:B------:R-:W-:Y:S01]  /*a5b0*/  LOP3.LUT R5, R10, R25, RZ, 0xc0, !PT ;  /* 0x000000190a057212 */ /* 0x000fe200078ec0ff */
[----:B------:R-:W-:Y:S02]  /*a5c0*/  IMAD.MOV.U32 R4, RZ, RZ, 0x1 ;  /* 0x00000001ff047424 */ /* 0x000fe400078e00ff */
[----:B------:R-:W-:Y:S02]  /*a5d0*/  IMAD.MOV R3, RZ, RZ, -R0 ;  /* 0x000000ffff037224 */ /* 0x000fe400078e0a00 */
[----:B------:R-:W-:Y:S01]  /*a5e0*/  IMAD R154, R154, R0, R5 ;  /* 0x000000009a9a7224 */ /* 0x000fe200078e0205 */
[----:B------:R-:W-:Y:S01]  /*a5f0*/  LOP3.LUT R5, R12, R7, RZ, 0xc0, !PT ;  /* 0x000000070c057212 */ /* 0x000fe200078ec0ff */
[----:B---3--:R-:W-:-:S02]  /*a600*/  IMAD R0, R3, R30, R14 ;  /* 0x0000001e03007224 */ /* 0x008fc400078e020e */
[----:B------:R-:W-:Y:S02]  /*a610*/  @P0 IMAD R21, R15, R13, R24 ;  /* 0x0000000d0f150224 */ /* 0x000fe400078e0218 */
[----:B------:R-:W-:Y:S01]  /*a620*/  IMAD R3, R0, R20, R5 ;  /* 0x0000001400037224 */ /* 0x000fe200078e0205 */
[----:B------:R-:W-:Y:S01]  /*a630*/  PRMT R0, R4, 0x7610, R0 ;  /* 0x0000761004007816 */ /* 0x000fe20000000000 */
[----:B------:R-:W-:-:S05]  /*a640*/  IMAD R154, R154, R31, R21 ;  /* 0x0000001f9a9a7224 */ /* 0x000fca00078e0215 */
[----:B------:R-:W-:Y:S02]  /*a650*/  SEL R153, R3, R154, !P0 ;  /* 0x0000009a03997207 */ /* 0x000fe40004000000 */
[----:B------:R-:W-:-:S07]  /*a660*/  SEL R154, R154, R3, !P0 ;  /* 0x000000039a9a7207 */ /* 0x000fce0004000000 */
.L_x_287:
[----:B------:R-:W-:-:S13]  /*a670*/  LOP3.LUT P0, RZ, R0, 0xff, RZ, 0xc0, !PT ;  /* 0x000000ff00ff7812 */ /* 0x000fda000780c0ff */
[----:B------:R-:W-:Y:S05]  /*a680*/  @P0 BRA `(.L_x_290) ;  /* 0xffffff6800d40947 */ /* 0x000fea000383ffff */
[----:B------:R-:W-:Y:S05]  /*a690*/  EXIT ;  /* 0x000000000000794d */ /* 0x000fea0003800000 */
.L_x_7:
        /* <DEDUP_REMOVED lines=26> */
.L_x_292:
[----:B------:R-:W0:Y:S01]  /*a840*/  LDC.64 R28, c[0x0][0x640] ;  /* 0x00019000ff1c7b82 */ /* 0x000e220000000a00 */
[-CC-:B------:R-:W-:Y:S01]  /*a850*/  SHF.R.U64 R22, R12, R6.reuse, R13.reuse ;  /* 0x000000060c167219 */ /* 0x180fe2000000120d */
[----:B------:R-:W-:Y:S01]  /*a860*/  IMAD.MOV.U32 R30, RZ, RZ, 0x1 ;  /* 0x00000001ff1e7424 */ /* 0x000fe200078e00ff */
[----:B------:R-:W-:Y:S02]  /*a870*/  SHF.R.U32.HI R6, RZ, R6, R13 ;  /* 0x00000006ff067219 */ /* 0x000fe4000001160d */
        /* <DEDUP_REMOVED lines=8> */
[----:B------:R-:W-:Y:S01]  /*a900*/  IMAD.IADD R9, R9, 0x1, R11 ;  /* 0x0000000109097824 */ /* 0x000fe200078e020b */
[----:B0-----:R-:W-:-:S04]  /*a910*/  ISETP.NE.U32.AND P0, PT, R28, RZ, PT ;  /* 0x000000ff1c00720c */ /* 0x001fc80003f05070 */
[----:B------:R-:W-:Y:S02]  /*a920*/  ISETP.NE.AND.EX P0, PT, R29, RZ, PT, P0 ;  /* 0x000000ff1d00720c */ /* 0x000fe40003f05300 */
[----:B------:R-:W0:Y:S01]  /*a930*/  LDC R20, c[0x0][0x600] ;  /* 0x00018000ff147b82 */ /* 0x000e220000000800 */
[-CC-:B-1----:R-:W-:Y:S01]  /*a940*/  SHF.R.U64 R14, R8, R10.reuse, R9.reuse ;  /* 0x0000000a080e7219 */ /* 0x182fe20000001209 */
[----:B------:R-:W-:Y:S01]  /*a950*/  IMAD.MOV.U32 R8, RZ, RZ, -0x1 ;  /* 0xffffffffff087424 */ /* 0x000fe200078e00ff */
[----:B------:R-:W-:-:S05]  /*a960*/  SHF.R.U32.HI R9, RZ, R10, R9 ;  /* 0x0000000aff097219 */ /* 0x000fca0000011609 */
[----:B------:R-:W1:Y:S01]  /*a970*/  LDC R26, c[0x0][0x648] ;  /* 0x00019200ff1a7b82 */ /* 0x000e620000000800 */
[-CC-:B--2---:R-:W-:Y:S02]  /*a980*/  SHF.R.U64 R21, R14, R12.reuse, R9.reuse ;  /* 0x0000000c0e157219 */ /* 0x184fe40000001209 */
[----:B------:R-:W-:-:S05]  /*a990*/  SHF.R.U32.HI R6, RZ, R12, R9 ;  /* 0x0000000cff067219 */ /* 0x000fca0000011609 */
[----:B------:R-:W2:Y:S01]  /*a9a0*/  LDC R27, c[0x0][0x638] ;  /* 0x00018e00ff1b7b82 */ /* 0x000ea20000000800 */
[-C--:B---3--:R-:W-:Y:S02]  /*a9b0*/  SHF.L.U32 R8, R8, R25.reuse, RZ ;  /* 0x0000001908087219 */ /* 0x088fe400000006ff */
[-CC-:B------:R-:W-:Y:S02]  /*a9c0*/  SHF.R.U64 R23, R21, R25.reuse, R6.reuse ;  /* 0x0000001915177219 */ /* 0x180fe40000001206 */
[----:B------:R-:W-:Y:S02]  /*a9d0*/  LOP3.LUT R32, RZ, R8, RZ, 0x33, !PT ;  /* 0x00000008ff207212 */ /* 0x000fe400078e33ff */
[----:B------:R-:W-:Y:S01]  /*a9e0*/  SHF.R.U32.HI R9, RZ, R25, R6 ;  /* 0x00000019ff097219 */ /* 0x000fe20000011606 */
[----:B------:R-:W3:Y:S01]  /*a9f0*/  LDC R31, c[0x0][0x610] ;  /* 0x00018400ff1f7b82 */ /* 0x000ee20000000800 */
[----:B------:R-:W-:Y:S01]  /*aa00*/  IMAD.MOV.U32 R8, RZ, RZ, R23 ;  /* 0x000000ffff087224 */ /* 0x000fe200078e0017 */
[----:B------:R-:W-:Y:S06]  /*aa10*/  @!P0 BRA `(.L_x_293) ;  /* 0x0000000000288947 */ /* 0x000fec0003800000 */
        /* <DEDUP_REMOVED lines=10> */
.L_x_293:
[----:B------:R-:W-:Y:S02]  /*aac0*/  ISETP.NE.AND P0, PT, R2, 0x1, PT ;  /* 0x000000010200780c */ /* 0x000fe40003f05270 */
[----:B-1----:R-:W-:Y:S01]  /*aad0*/  SHF.R.U64 R6, R8, R26, R9 ;  /* 0x0000001a08067219 */ /* 0x002fe20000001209 */
[----:B0-----:R-:W-:Y:S01]  /*aae0*/  VIADD R9, R20, 0xffffffff ;  /* 0xffffffff14097836 */ /* 0x001fe20000000000 */
[----:B------:R-:W-:Y:S02]  /*aaf0*/  SHF.L.U32 R30, R30, R25, RZ ;  /* 0x000000191e1e7219 */ /* 0x000fe400000006ff */
[----:B------:R-:W-:Y:S01]  /*ab00*/  LOP3.LUT R5, R21, R32, RZ, 0xc0, !PT ;  /* 0x0000002015057212 */ /* 0x000fe200078ec0ff */
[----:B------:R-:W-:-:S04]  /*ab10*/  IMAD.MOV R8, RZ, RZ, -R6 ;  /* 0x000000ffff087224 */ /* 0x000fc800078e0a06 */
[----:B------:R-:W-:Y:S01]  /*ab20*/  IMAD R6, R30, R6, R5 ;  /* 0x000000061e067224 */ /* 0x000fe200078e0205 */
[----:B------:R-:W-:Y:S01]  /*ab30*/  LOP3.LUT R5, R14, R9, RZ, 0xc0, !PT ;  /* 0x000000090e057212 */ /* 0x000fe200078ec0ff */
[----:B------:R-:W-:Y:S02]  /*ab40*/  @P0 IMAD R3, R7, R24, R4 ;  /* 0x0000001807030224 */ /* 0x000fe400078e0204 */
[----:B--2---:R-:W-:Y:S02]  /*ab50*/  IMAD R4, R8, R27, R23 ;  /* 0x0000001b08047224 */ /* 0x004fe400078e0217 */
[----:B---3--:R-:W-:Y:S02]  /*ab60*/  IMAD R3, R6, R31, R3 ;  /* 0x0000001f06037224 */ /* 0x008fe400078e0203 */
[----:B------:R-:W-:Y:S02]  /*ab70*/  IMAD R4, R4, R20, R5 ;  /* 0x0000001404047224 */ /* 0x000fe400078e0205 */
[----:B------:R-:W-:-:S02]  /*ab80*/  IMAD.MOV.U32 R8, RZ, RZ, 0x1 ;  /* 0x00000001ff087424 */ /* 0x000fc400078e00ff */
[----:B------:R-:W-:Y:S01]  /*ab90*/  IMAD.MOV.U32 R6, RZ, RZ, R22 ;  /* 0x000000ffff067224 */ /* 0x000fe200078e0016 */
[----:B------:R-:W-:Y:S02]  /*aba0*/  SEL R21, R4, R3, !P0 ;  /* 0x0000000304157207 */ /* 0x000fe40004000000 */
[----:B------:R-:W-:-:S07]  /*abb0*/  SEL R20, R3, R4, !P0 ;  /* 0x0000000403147207 */ /* 0x000fce0004000000 */
.L_x_291:
[----:B------:R-:W-:-:S08]  /*abc0*/  NOP ;  /* 0x0000000000007918 */ /* 0x000fd00000000000 */
[----:B------:R-:W0:-:S00]  /*abd0*/  USETMAXREG.DEALLOC.CTAPOOL 0x28 ;  /* 0x00000028000079c8 */ /* 0x000e0000080e0500 */
[----:B0-----:R-:W-:-:S13]  /*abe0*/  ISETP.NE.AND P0, PT, R0, RZ, PT ;  /* 0x000000ff0000720c */ /* 0x001fda0003f05270 */
[----:B------:R-:W-:Y:S05]  /*abf0*/  @P0 EXIT ;  /* 0x000000000000094d */ /* 0x000fea0003800000 */
[----:B------:R-:W-:Y:S01]  /*ac00*/  LOP3.LUT P0, RZ, R8, 0xff, RZ, 0xc0, !PT ;  /* 0x000000ff08ff7812 */ /* 0x000fe2000780c0ff */
[----:B------:R-:W-:Y:S02]  /*ac10*/  IMAD.MOV.U32 R0, RZ, RZ, 0x1 ;  /* 0x00000001ff007424 */ /* 0x000fe400078e00ff */
[----:B------:R-:W-:-:S10]  /*ac20*/  IMAD.MOV.U32 R3, RZ, RZ, RZ ;  /* 0x000000ffff037224 */ /* 0x000fd400078e00ff */
[----:B------:R-:W-:Y:S05]  /*ac30*/  @!P0 BRA `(.L_x_294) ;  /* 0x0000000c00788947 */ /* 0x000fea0003800000 */
[----:B------:R-:W0:Y:S01]  /*ac40*/  LDC R0, c[0x0][0x28c] ;  /* 0x0000a300ff007b82 */ /* 0x000e220000000800 */
[----:B------:R-:W1:Y:S01]  /*ac50*/  S2R R11, SR_CgaCtaId ;  /* 0x00000000000b7919 */ /* 0x000e620000008800 */
[----:B------:R-:W-:Y:S01]  /*ac60*/  ULDC UR5, c[0x0][0x658] ;  /* 0x0001960000057ab9 */ /* 0x000fe20000000800 */
[----:B------:R-:W-:Y:S01]  /*ac70*/  UMOV UR7, 0xffffffff ;  /* 0xffffffff00077882 */ /* 0x000fe20000000000 */
[----:B------:R-:W-:Y:S01]  /*ac80*/  ULDC UR6, c[0x0][0xc] ;  /* 0x0000030000067ab9 */ /* 0x000fe20000000800 */
[----:B------:R-:W-:Y:S01]  /*ac90*/  USHF.L.U32 UR9, UR7, UR5, URZ ;  /* 0x0000000507097299 */ /* 0x000fe2000800063f */
[----:B------:R-:W-:Y:S01]  /*aca0*/  BSSY B0, `(.L_x_294) ;  /* 0x00000d7000007945 */ /* 0x000fe20003800000 */
[----:B------:R-:W-:Y:S01]  /*acb0*/  UMOV UR8, 0x1 ;  /* 0x0000000100087882 */ /* 0x000fe20000000000 */
[----:B------:R-:W-:Y:S01]  /*acc0*/  ULDC UR7, c[0x0][0x10] ;  /* 0x0000040000077ab9 */ /* 0x000fe20000000800 */
[----:B------:R-:W-:Y:S01]  /*acd0*/  USHF.L.U32 UR5, UR8, UR5, URZ ;  /* 0x0000000508057299 */ /* 0x000fe2000800063f */
[----:B------:R-:W-:Y:S01]  /*ace0*/  IMAD.MOV.U32 R9, RZ, RZ, 0x1 ;  /* 0x00000001ff097424 */ /* 0x000fe200078e00ff */
[----:B------:R-:W-:Y:S01]  /*acf0*/  UIMAD.WIDE.U32 UR6, UR6, UR7, URZ ;  /* 0x00000007060672a5 */ /* 0x000fe2000f8e003f */
[----:B------:R-:W-:Y:S01]  /*ad00*/  LOP3.LUT R13, R19, 0x2, RZ, 0xfc, !PT ;  /* 0x00000002130d7812 */ /* 0x000fe200078efcff */
[----:B------:R-:W-:Y:S01]  /*ad10*/  ULDC UR8, c[0x0][0x14] ;  /* 0x0000050000087ab9 */ /* 0x000fe20000000800 */
[----:B------:R-:W-:Y:S01]  /*ad20*/  ULDC UR4, c[0x0][0x600] ;  /* 0x0001800000047ab9 */ /* 0x000fe20000000800 */
[----:B------:R-:W-:-:S02]  /*ad30*/  UIMAD.WIDE.U32 UR30, UR6, UR8, URZ ;  /* 0x00000008061e72a5 */ /* 0x000fc4000f8e003f */
[----:B------:R-:W-:Y:S02]  /*ad40*/  UIMAD UR7, UR7, UR8, URZ ;  /* 0x00000008070772a4 */ /* 0x000fe4000f8e023f */
[----:B------:R-:W-:Y:S02]  /*ad50*/  UIADD3 UR4, UR4, -0x1, URZ ;  /* 0xffffffff04047890 */ /* 0x000fe4000fffe03f */
[----:B------:R-:W-:Y:S02]  /*ad60*/  ULOP3.LUT UR6, URZ, UR9, URZ, 0x33, !UPT ;  /* 0x000000093f067292 */ /* 0x000fe4000f8e333f */
[----:B------:R-:W-:Y:S01]  /*ad70*/  UIADD3 UR7, UR31, UR7, URZ ;  /* 0x000000071f077290 */ /* 0x000fe2000fffe03f */
[----:B0-----:R-:W-:Y:S01]  /*ad80*/  VIADD R0, R0, 0x3f ;  /* 0x0000003f00007836 */ /* 0x001fe20000000000 */
[----:B------:R-:W-:-:S04]  /*ad90*/  ULDC.64 UR38, c[0x0][0x198] ;  /* 0x0000660000267ab9 */ /* 0x000fc80000000a00 */
[----:B------:R-:W-:-:S04]  /*ada0*/  SHF.R.S32.HI R3, RZ, 0x1f, R0 ;  /* 0x0000001fff037819 */ /* 0x000fc80000011400 */
[----:B------:R-:W-:Y:S01]  /*adb0*/  LEA.HI R8, R3, R0, RZ, 0x6 ;  /* 0x0000000003087211 */ /* 0x000fe200078f30ff */
[C---:B-1----:R-:W-:Y:S02]  /*adc0*/  IMAD.SHL.U32 R10, R11.reuse, 0x40, RZ ;  /* 0x000000400b0a7824 */ /* 0x042fe400078e00ff */
[----:B------:R-:W-:Y:S01]  /*add0*/  IMAD.SHL.U32 R11, R11, 0x800, RZ ;  /* 0x000008000b0b7824 */ /* 0x000fe200078e00ff */
[----:B------:R-:W-:Y:S01]  /*ade0*/  SHF.R.S32.HI R8, RZ, 0x6, R8 ;  /* 0x00000006ff087819 */ /* 0x000fe20000011408 */
[----:B------:R-:W-:Y:S01]  /*adf0*/  IMAD.MOV.U32 R0, RZ, RZ, 0x1 ;  /* 0x00000001ff007424 */ /* 0x000fe200078e00ff */
[----:B------:R-:W-:Y:S01]  /*ae00*/  LOP3.LUT R10, R10, 0xc0, RZ, 0xc0, !PT ;  /* 0x000000c00a0a7812 */ /* 0x000fe200078ec0ff */
[----:B------:R-:W-:Y:S01]  /*ae10*/  IMAD.MOV.U32 R3, RZ, RZ, RZ ;  /* 0x000000ffff037224 */ /* 0x000fe200078e00ff */
[----:B------:R-:W-:Y:S01]  /*ae20*/  LOP3.LUT R11, R11, 0x1800, RZ, 0xc0, !PT ;  /* 0x000018000b0b7812 */ /* 0x000fe200078ec0ff */
[----:B------:R-:W-:-:S07]  /*ae30*/  VIADD R12, R8, 0x1 ;  /* 0x00000001080c7836 */ /* 0x000fce0000000000 */
.L_x_305:
[----:B------:R-:W-:-:S03]  /*ae40*/  UMOV UR8, 0xffffffff ;  /* 0xffffffff00087882 */ /* 0x000fc60000000000 */
[----:B------:R-:W-:Y:S05]  /*ae50*/  BRA.DIV UR8, `(.L_x_295) ;  /* 0x0000000e08907947 */ /* 0x000fea000b800000 */
[----:B------:R-:W-:-:S13]  /*ae60*/  ELECT P6, URZ, PT ;  /* 0x00000000003f782f */ /* 0x000fda00038c0000 */
.L_x_314:
[----:B------:R-:W0:Y:S01]  /*ae70*/  LDC R4, c[0x0][0x28c] ;  /* 0x0000a300ff047b82 */ /* 0x000e220000000800 */
[----:B------:R-:W-:Y:S01]  /*ae80*/  BSSY B1, `(.L_x_296) ;  /* 0x0000044000017945 */ /* 0x000fe20003800000 */
[----:B0-----:R-:W-:-:S13]  /*ae90*/  ISETP.LT.OR P6, PT, R4, 0x1, !P6 ;  /* 0x000000010400780c */ /* 0x001fda00077c1670 */
[----:B------:R-:W-:Y:S05]  /*aea0*/  @P6 BRA `(.L_x_297) ;  /* 0x0000000400046947 */ /* 0x000fea0003800000 */
[----:B------:R-:W-:Y:S02]  /*aeb0*/  IMAD R21, R21, 0x100, R10 ;  /* 0x0000010015157824 */ /* 0x000fe400078e020a */
[----:B------:R-:W-:Y:S02]  /*aec0*/  IMAD.SHL.U32 R22, R20, 0x80, RZ ;  /* 0x0000008014167824 */ /* 0x000fe400078e00ff */
[----:B------:R-:W-:Y:S02]  /*aed0*/  IMAD.MOV.U32 R24, RZ, RZ, RZ ;  /* 0x000000ffff187224 */ /* 0x000fe400078e00ff */
[----:B------:R-:W-:Y:S02]  /*aee0*/  IMAD.MOV.U32 R4, RZ, RZ, R12 ;  /* 0x000000ffff047224 */ /* 0x000fe400078e000c */
[----:B------:R-:W-:Y:S02]  /*aef0*/  IMAD.MOV.U32 R5, RZ, RZ, R0 ;  /* 0x000000ffff057224 */ /* 0x000fe400078e0000 */
[----:B------:R-:W-:-:S07]  /*af00*/  IMAD.MOV.U32 R14, RZ, RZ, R3 ;  /* 0x000000ffff0e7224 */ /* 0x000fce00078e0003 */
.L_x_300:
[----:B------:R-:W0:Y:S01]  /*af10*/  S2R R20, SR_CgaCtaId ;  /* 0x0000000000147919 */ /* 0x000e220000008800 */
[----:B------:R-:W-:Y:S02]  /*af20*/  MOV R7, 0x400 ;  /* 0x0000040000077802 */ /* 0x000fe40000000f00 */
[----:B------:R-:W-:-:S13]  /*af30*/  LOP3.LUT P1, RZ, R18, 0x7f, RZ, 0xc0, !PT ;  /* 0x0000007f12ff7812 */ /* 0x000fda000782c0ff */
[----:B------:R-:W1:Y:S01]  /*af40*/  @!P1 LDC R15, c[0x0][0x500] ;  /* 0x00014000ff0f9b82 */ /* 0x000e620000000800 */
[----:B0-----:R-:W-:Y:S02]  /*af50*/  LEA R23, R20, R7, 0x18 ;  /* 0x0000000714177211 */ /* 0x001fe400078ec0ff */
[----:B------:R-:W-:-:S03]  /*af60*/  SHF.L.U32 R7, R5, 0x1f, RZ ;  /* 0x0000001f05077819 */ /* 0x000fc600000006ff */
[----:B------:R-:W-:-:S04]  /*af70*/  IMAD R20, R14, 0x8, R23 ;  /* 0x000000080e147824 */ /* 0x000fc800078e0217 */
[----:B------:R-:W0:Y:S02]  /*af80*/  SYNCS.PHASECHK.TRANS64.TRYWAIT P0, [R20+URZ+0x10], R7 ;  /* 0x00001007140075a7 */ /* 0x000e24000800017f */
[----:B01----:R-:W-:Y:S05]  /*af90*/  @!P0 BRA `(.L_x_298) ;  /* 0x0000000c00608947 */ /* 0x003fea0003800000 */
.L_x_315:
[----:B0-----:R-:W-:Y:S01]  /*afa0*/  PRMT R7, R13, 0x9910, RZ ;  /* 0x000099100d077816 */ /* 0x001fe200000000ff */
[----:B------:R0:W-:Y:S03]  /*afb0*/  @!P1 SYNCS.ARRIVE.TRANS64 RZ, [R20+URZ], R15 ;  /* 0x0000000f14ff99a7 */ /* 0x0001e6000800003f */
[----:B------:R-:W-:-:S13]  /*afc0*/  ISETP.NE.AND P0, PT, R7, 0x2, PT ;  /* 0x000000020700780c */ /* 0x000fda0003f05270 */
[----:B0-----:R-:W-:Y:S05]  /*afd0*/  @P0 BRA `(.L_x_299) ;  /* 0x0000000000040947 */ /* 0x001fea0003800000 */
[----:B------:R-:W-:Y:S01]  /*afe0*/  BPT.TRAP 0x1 ;  /* 0x000000040000795c */ /* 0x000fe20000300000 */
.L_x_299:
[----:B------:R-:W-:Y:S01]  /*aff0*/  IMAD R7, R14, 0x8000, R23 ;  /* 0x000080000e077824 */ /* 0x000fe200078e0217 */
[----:B------:R-:W-:Y:S01]  /*b000*/  R2UR UR34, R24 ;  /* 0x00000000182272ca */ /* 0x000fe200000e0000 */
[----:B------:R-:W-:Y:S01]  /*b010*/  VIADD R4, R4, 0xffffffff ;  /* 0xffffffff04047836 */ /* 0x000fe20000000000 */
[----:B------:R-:W-:Y:S01]  /*b020*/  R2UR UR33, R20 ;  /* 0x00000000142172ca */ /* 0x000fe200000e0000 */
[----:B------:R-:W-:Y:S01]  /*b030*/  UIADD3 UR14, UP0, UR38, 0xf0, URZ ;  /* 0x000000f0260e7890 */ /* 0x000fe2000ff1e03f */
[----:B------:R-:W-:Y:S01]  /*b040*/  R2UR UR24, R7 ;  /* 0x00000000071872ca */ /* 0x000fe200000e0000 */
[----:B------:R-:W-:Y:S01]  /*b050*/  IMAD R7, R14, 0x4000, R11 ;  /* 0x000040000e077824 */ /* 0x000fe200078e020b */
[----:B------:R-:W-:Y:S01]  /*b060*/  R2UR UR36, R6 ;  /* 0x00000000062472ca */ /* 0x000fe200000e0000 */
[----:B------:R-:W-:Y:S01]  /*b070*/  UIADD3 UR40, UP1, UR38, 0x1f0, URZ ;  /* 0x000001f026287890 */ /* 0x000fe2000ff3e03f */
[----:B------:R-:W-:Y:S01]  /*b080*/  R2UR UR35, R22 ;  /* 0x00000000162372ca */ /* 0x000fe200000e0000 */
[----:B------:R-:W-:Y:S01]  /*b090*/  IMAD R7, R7, 0x4, R23 ;  /* 0x0000000407077824 */ /* 0x000fe200078e0217 */
[----:B------:R-:W-:Y:S01]  /*b0a0*/  R2UR UR19, R21 ;  /* 0x00000000151372ca */ /* 0x000fe200000e0000 */
[----:B------:R-:W-:Y:S01]  /*b0b0*/  UIADD3.X UR15, URZ, UR39, URZ, UP0, !UPT ;  /* 0x000000273f0f7290 */ /* 0x000fe200087fe43f */
[----:B------:R-:W-:Y:S01]  /*b0c0*/  ISETP.GT.AND P1, PT, R4, 0x1, PT ;  /* 0x000000010400780c */ /* 0x000fe20003f24270 */
[----:B------:R-:W-:Y:S01]  /*b0d0*/  UIADD3 UR26, UR34, 0x20, URZ ;  /* 0x00000020221a7890 */ /* 0x000fe2000fffe03f */
[----:B------:R-:W-:Y:S01]  /*b0e0*/  R2UR UR8, R7 ;  /* 0x00000000070872ca */ /* 0x000fe200000e0000 */
[----:B------:R-:W-:Y:S01]  /*b0f0*/  UIADD3.X UR41, URZ, UR39, URZ, UP1, !UPT ;  /* 0x000000273f297290 */ /* 0x000fe20008ffe43f */
[----:B------:R-:W-:Y:S01]  /*b100*/  VIADD R14, R14, 0x1 ;  /* 0x000000010e0e7836 */ /* 0x000fe20000000000 */
[----:B------:R-:W-:Y:S01]  /*b110*/  UIADD3 UR32, UR24, 0x100, URZ ;  /* 0x0000010018207890 */ /* 0x000fe2000fffe03f */
[----:B------:R-:W-:Y:S01]  /*b120*/  VIADD R24, R24, 0x40 ;  /* 0x0000004018187836 */ /* 0x000fe20000000000 */
[----:B------:R-:W-:Y:S01]  /*b130*/  UIADD3 UR24, UR24, 0x4100, URZ ;  /* 0x0000410018187890 */ /* 0x000fe2000fffe03f */
[----:B------:R-:W-:Y:S01]  /*b140*/  UMOV UR22, 0x0 ;  /* 0x0000000000167882 */ /* 0x000fe20000000000 */
[----:B------:R-:W-:Y:S01]  /*b150*/  UMOV UR23, 0x10000000 ;  /* 0x1000000000177882 */ /* 0x000fe20000000000 */
[----:B------:R-:W-:Y:S01]  /*b160*/  ISETP.NE.AND P0, PT, R14, 0x2, PT ;  /* 0x000000020e00780c */ /* 0x000fe20003f05270 */
[----:B------:R-:W-:Y:S01]  /*b170*/  UMOV UR25, UR33 ;  /* 0x0000002100197c82 */ /* 0x000fe20008000000 */
[----:B------:R-:W-:Y:S01]  /*b180*/  UMOV UR28, UR36 ;  /* 0x00000024001c7c82 */ /* 0x000fe20008000000 */
[----:B------:R-:W-:-:S02]  /*b190*/  UMOV UR27, UR35 ;  /* 0x00000023001b7c82 */ /* 0x000fc40008000000 */
[----:B------:R-:W-:Y:S01]  /*b1a0*/  UIADD3 UR16, UR8, 0x10100, URZ ;  /* 0x0001010008107890 */ /* 0x000fe2000fffe03f */
[----:B------:R0:W-:Y:S01]  /*b1b0*/  UTMALDG.3D [UR32], [UR14], desc[UR22] ;  /* 0x000016200e0075b4 */ /* 0x0001e20008011000 */
[----:B------:R-:W-:Y:S01]  /*b1c0*/  UIADD3 UR8, UR8, 0x18100, URZ ;  /* 0x0001810008087890 */ /* 0x000fe2000fffe03f */
[----:B------:R-:W-:Y:S01]  /*b1d0*/  SEL R20, RZ, 0x1, P0 ;  /* 0x00000001ff147807 */ /* 0x000fe20000000000 */
[----:B------:R-:W-:Y:S01]  /*b1e0*/  UMOV UR13, 0xf0000 ;  /* 0x000f0000000d7882 */ /* 0x000fe20000000000 */
[----:B------:R-:W-:Y:S01]  /*b1f0*/  UMOV UR17, UR33 ;  /* 0x0000002100117c82 */ /* 0x000fe20008000000 */
[----:B------:R-:W-:Y:S01]  /*b200*/  UMOV UR18, UR34 ;  /* 0x0000002200127c82 */ /* 0x000fe20008000000 */
[----:B------:R-:W-:Y:S01]  /*b210*/  UMOV UR20, UR36 ;  /* 0x0000002400147c82 */ /* 0x000fe20008000000 */
[----:B------:R-:W-:Y:S01]  /*b220*/  UMOV UR9, UR33 ;  /* 0x0000002100097c82 */ /* 0x000fe20008000000 */
[----:B------:R-:W-:Y:S01]  /*b230*/  UMOV UR11, UR19 ;  /* 0x00000013000b7c82 */ /* 0x000fe20008000000 */
[----:B------:R-:W-:Y:S01]  /*b240*/  UMOV UR12, UR36 ;  /* 0x00000024000c7c82 */ /* 0x000fe20008000000 */
[----:B------:R0:W-:Y:S01]  /*b250*/  UTMALDG.3D [UR24], [UR14], desc[UR22] ;  /* 0x000016180e0075b4 */ /* 0x0001e20008011000 */
[----:B------:R-:W-:Y:S01]  /*b260*/  UMOV UR10, UR26 ;  /* 0x0000001a000a7c82 */ /* 0x000fe20008000000 */
[----:B------:R-:W-:-:S02]  /*b270*/  LOP3.LUT R5, R5, R20, RZ, 0x3c, !PT ;  /* 0x0000001405057212 */ /* 0x000fc400078e3cff */
[----:B------:R-:W-:Y:S01]  /*b280*/  SEL R14, R14, RZ, P0 ;  /* 0x000000ff0e0e7207 */ /* 0x000fe20000000000 */
[----:B------:R0:W-:Y:S01]  /*b290*/  UTMALDG.3D.MULTICAST [UR16], [UR40], UR13, desc[UR22] ;  /* 0x00001610280073b4 */ /* 0x0001e2000801180d */
[----:B------:R0:W-:Y:S02]  /*b2a0*/  UTMALDG.3D.MULTICAST [UR8], [UR40], UR13, desc[UR22] ;  /* 0x00001608280073b4 */ /* 0x0001e4000801180d */
[----:B0-----:R-:W-:Y:S05]  /*b2b0*/  @P1 BRA `(.L_x_300) ;  /* 0xfffffffc00141947 */ /* 0x001fea000383ffff */
.L_x_297:
[----:B------:R-:W-:Y:S05]  /*b2c0*/  BSYNC B1 ;  /* 0x0000000000017941 */ /* 0x000fea0003800000 */
.L_x_296:
[----:B------:R-:W-:Y:S01]  /*b2d0*/  LOP3.LUT P1, RZ, R9, 0xff, RZ, 0xc0, !PT ;  /* 0x000000ff09ff7812 */ /* 0x000fe2000782c0ff */
[----:B------:R-:W-:Y:S01]  /*b2e0*/  IMAD.IADD R3, R8, 0x1, R3 ;  /* 0x0000000108037824 */ /* 0x000fe200078e0203 */
[----:B------:R-:W-:Y:S01]  /*b2f0*/  IADD3 R16, P2, R16, UR30, RZ ;  /* 0x0000001e10107c10 */ /* 0x000fe2000ff5e0ff */
[----:B------:R-:W-:Y:S01]  /*b300*/  ULDC.64 UR8, c[0x0][0x650] ;  /* 0x0001940000087ab9 */ /* 0x000fe20000000a00 */
[----:B------:R-:W-:Y:S01]  /*b310*/  BSSY B1, `(.L_x_301) ;  /* 0x000006d000017945 */ /* 0x000fe20003800000 */
[----:B------:R-:W-:Y:S01]  /*b320*/  IMAD.MOV.U32 R20, RZ, RZ, -0x1 ;  /* 0xffffffffff147424 */ /* 0x000fe200078e00ff */
[----:B------:R-:W-:Y:S01]  /*b330*/  ISETP.GT.U32.AND P0, PT, R3, 0x1, PT ;  /* 0x000000010300780c */ /* 0x000fe20003f04070 */
[----:B------:R-:W-:Y:S01]  /*b340*/  IMAD.MOV.U32 R21, RZ, RZ, -0x1 ;  /* 0xffffffffff157424 */ /* 0x000fe200078e00ff */
[----:B------:R-:W-:Y:S02]  /*b350*/  SHF.R.U32.HI R4, RZ, 0x1, R3 ;  /* 0x00000001ff047819 */ /* 0x000fe40000011603 */
[----:B------:R-:W-:-:S02]  /*b360*/  ISETP.LT.U32.AND P0, PT, R8, 0x2, P0 ;  /* 0x000000020800780c */ /* 0x000fc40000701070 */
[----:B------:R-:W-:Y:S01]  /*b370*/  IADD3.X R17, R17, UR7, RZ, P2, !PT ;  /* 0x0000000711117c10 */ /* 0x000fe200097fe4ff */
[----:B------:R-:W0:Y:S01]  /*b380*/  @P1 S2R R6, SR_CgaCtaId ;  /* 0x0000000000061919 */ /* 0x000e220000008800 */
[----:B------:R-:W-:Y:S02]  /*b390*/  @P1 MOV R5, 0x400 ;  /* 0x0000040000051802 */ /* 0x000fe40000000f00 */
[----:B------:R-:W-:Y:S02]  /*b3a0*/  ISETP.GE.U32.AND P2, PT, R16, UR8, PT ;  /* 0x0000000810007c0c */ /* 0x000fe4000bf46070 */
[----:B------:R-:W-:Y:S02]  /*b3b0*/  LOP3.LUT R4, R4, 0x1, RZ, 0xc0, !PT ;  /* 0x0000000104047812 */ /* 0x000fe400078ec0ff */
[----:B------:R-:W-:Y:S02]  /*b3c0*/  LOP3.LUT R3, R3, 0x1, RZ, 0xc0, !PT ;  /* 0x0000000103037812 */ /* 0x000fe400078ec0ff */
[----:B------:R-:W-:-:S02]  /*b3d0*/  PRMT R9, RZ, 0x7610, R9 ;  /* 0x00007610ff097816 */ /* 0x000fc40000000009 */
[----:B0-----:R-:W-:Y:S01]  /*b3e0*/  @P1 LEA R5, R6, R5, 0x18 ;  /* 0x0000000506051211 */ /* 0x001fe200078ec0ff */
[----:B------:R-:W-:-:S03]  /*b3f0*/  IMAD.MOV.U32 R6, RZ, RZ, -0x1 ;  /* 0xffffffffff067424 */ /* 0x000fc600078e00ff */
[----:B------:R0:W-:Y:S01]  /*b400*/  @P1 SYNCS.ARRIVE.TRANS64.A1T0 RZ, [R5+URZ+0x38], RZ ;  /* 0x000038ff05ff19a7 */ /* 0x0001e2000810003f */
[----:B------:R-:W-:-:S04]  /*b410*/  ISETP.NE.U32.AND P1, PT, R4, 0x1, PT ;  /* 0x000000010400780c */ /* 0x000fc80003f25070 */
[----:B------:R-:W-:Y:S02]  /*b420*/  ISETP.GT.U32.AND P1, PT, R8, 0x1, !P1 ;  /* 0x000000010800780c */ /* 0x000fe40004f24070 */
[----:B0-----:R-:W-:Y:S02]  /*b430*/  SEL R5, RZ, 0x1, !P0 ;  /* 0x00000001ff057807 */ /* 0x001fe40004000000 */
[----:B------:R-:W-:Y:S02]  /*b440*/  ISETP.GE.U32.AND.EX P0, PT, R17, UR9, PT, P2 ;  /* 0x0000000911007c0c */ /* 0x000fe4000bf06120 */
[----:B------:R-:W-:-:S04]  /*b450*/  SEL R4, RZ, 0x1, !P1 ;  /* 0x00000001ff047807 */ /* 0x000fc80004800000 */
[----:B------:R-:W-:Y:S02]  /*b460*/  LOP3.LUT R0, R4, R0, R5, 0x96, !PT ;  /* 0x0000000004007212 */ /* 0x000fe400078e9605 */
[----:B------:R-:W-:-:S05]  /*b470*/  PRMT R4, RZ, 0x7610, R4 ;  /* 0x00007610ff047816 */ /* 0x000fca0000000004 */
[----:B------:R-:W-:Y:S05]  /*b480*/  @P0 BRA `(.L_x_302) ;  /* 0x0000000400540947 */ /* 0x000fea0003800000 */
[----:B------:R-:W0:Y:S01]  /*b490*/  S2R R15, SR_CTAID.X ;  /* 0x00000000000f7919 */ /* 0x000e220000002500 */
[----:B------:R-:W-:Y:S01]  /*b4a0*/  ULDC.64 UR8, c[0x0][0x628] ;  /* 0x00018a0000087ab9 */ /* 0x000fe20000000a00 */
[----:B------:R-:W-:Y:S01]  /*b4b0*/  ULDC UR11, c[0x0][0x630] ;  /* 0x00018c00000b7ab9 */ /* 0x000fe20000000800 */
[----:B------:R-:W-:Y:S01]  /*b4c0*/  ISETP.NE.U32.AND P0, PT, RZ, UR8, PT ;  /* 0x00000008ff007c0c */ /* 0x000fe2000bf05070 */
[----:B------:R-:W1:Y:S01]  /*b4d0*/  S2R R20, SR_CTAID.Y ;  /* 0x0000000000147919 */ /* 0x000e620000002600 */
[----:B------:R-:W-:Y:S01]  /*b4e0*/  ULDC UR12, c[0x0][0x150] ;  /* 0x00005400000c7ab9 */ /* 0x000fe20000000800 */
[----:B------:R-:W-:Y:S01]  /*b4f0*/  IMAD.MOV.U32 R4, RZ, RZ, R16 ;  /* 0x000000ffff047224 */ /* 0x000fe200078e0010 */
[----:B------:R-:W-:Y:S01]  /*b500*/  ISETP.NE.AND.EX P0, PT, RZ, UR9, PT, P0 ;  /* 0x00000009ff007c0c */ /* 0x000fe2000bf05300 */
[----:B------:R-:W-:Y:S01]  /*b510*/  IMAD.MOV.U32 R5, RZ, RZ, R17 ;  /* 0x000000ffff057224 */ /* 0x000fe200078e0011 */
[----:B0-----:R-:W-:-:S11]  /*b520*/  I2FP.F32.U32 R22, R15 ;  /* 0x0000000f00167245 */ /* 0x001fd60000201000 */
[----:B------:R-:W-:Y:S05]  /*b530*/  @!P0 BRA `(.L_x_303) ;  /* 0x0000000000288947 */ /* 0x000fea0003800000 */
[----:B------:R-:W-:Y:S02]  /*b540*/  ULDC UR10, c[0x0][0x634] ;  /* 0x00018d00000a7ab9 */ /* 0x000fe40000000800 */
[----:B------:R-:W-:-:S05]  /*b550*/  IADD3 R5, P0, R16, UR10, RZ ;  /* 0x0000000a10057c10 */ /* 0x000fca000ff1e0ff */
[----:B------:R-:W-:-:S04]  /*b560*/  IMAD.X R21, RZ, RZ, R17, P0 ;  /* 0x000000ffff157224 */ /* 0x000fc800000e0611 */
[----:B------:R-:W-:-:S04]  /*b570*/  IMAD.WIDE.U32 R6, R21, UR8, RZ ;  /* 0x0000000815067c25 */ /* 0x000fc8000f8e00ff */
[----:B------:R-:W-:-:S04]  /*b580*/  IMAD.WIDE.U32 R6, P0, R5, UR9, R6 ;  /* 0x0000000905067c25 */ /* 0x000fc8000f800006 */
[----:B------:R-:W-:-:S04]  /*b590*/  IMAD.WIDE.U32 R4, R5, UR8, RZ ;  /* 0x0000000805047c25 */ /* 0x000fc8000f8e00ff */
[----:B------:R-:W-:Y:S01]  /*b5a0*/  IMAD.MOV.U32 R4, RZ, RZ, R7 ;  /* 0x000000ffff047224 */ /* 0x000fe200078e0007 */
[----:B------:R-:W-:Y:S01]  /*b5b0*/  IADD3 RZ, P1, R5, R6, RZ ;  /* 0x0000000605ff7210 */ /* 0x000fe20007f3e0ff */
[----:B------:R-:W-:-:S04]  /*b5c0*/  IMAD.X R5, RZ, RZ, RZ, P0 ;  /* 0x000000ffff057224 */ /* 0x000fc800000e06ff */
[----:B------:R-:W-:-:S08]  /*b5d0*/  IMAD.WIDE.U32.X R4, R21, UR9, R4, P1 ;  /* 0x0000000915047c25 */ /* 0x000fd000088e0404 */
.L_x_303:
[--C-:B------:R-:W-:Y:S01]  /*b5e0*/  SHF.R.U64 R14, R4, UR11, R5.reuse ;  /* 0x0000000b040e7c19 */ /* 0x100fe20008001205 */
[----:B------:R-:W-:Y:S01]  /*b5f0*/  FMUL R22, R22, UR12 ;  /* 0x0000000c16167c20 */ /* 0x000fe20008400000 */
[----:B------:R-:W-:Y:S01]  /*b600*/  SHF.R.U32.HI R4, RZ, UR11, R5 ;  /* 0x0000000bff047c19 */ /* 0x000fe20008011605 */
[----:B------:R-:W0:Y:S01]  /*b610*/  LDC R6, c[0x0][0x144] ;  /* 0x00005100ff067b82 */ /* 0x000e220000000800 */
[----:B------:R-:W-:Y:S01]  /*b620*/  IADD3 R5, P0, RZ, -R14, RZ ;  /* 0x8000000eff057210 */ /* 0x000fe20007f1e0ff */
[----:B------:R-:W-:Y:S01]  /*b630*/  ULDC UR10, c[0x0][0x154] ;  /* 0x00005500000a7ab9 */ /* 0x000fe20000000800 */
[----:B-1----:R-:W-:Y:S01]  /*b640*/  I2FP.F32.U32 R7, R20 ;  /* 0x0000001400077245 */ /* 0x002fe20000201000 */
[----:B------:R-:W1:Y:S01]  /*b650*/  F2I.U32.TRUNC.NTZ R22, R22 ;  /* 0x0000001600167305 */ /* 0x000e62000020f000 */
[----:B------:R-:W-:Y:S01]  /*b660*/  ULDC.64 UR8, c[0x0][0x620] ;  /* 0x0001880000087ab9 */ /* 0x000fe20000000a00 */
[----:B------:R-:W-:Y:S01]  /*b670*/  IMAD.X R4, RZ, RZ, ~R4, P0 ;  /* 0x000000ffff047224 */ /* 0x000fe200000e0e04 */
[----:B------:R-:W-:Y:S01]  /*b680*/  ISETP.NE.AND P2, PT, R2, 0x1, PT ;  /* 0x000000010200780c */ /* 0x000fe20003f45270 */
[----:B------:R-:W-:Y:S01]  /*b690*/  FMUL R23, R7, UR10 ;  /* 0x0000000a07177c20 */ /* 0x000fe20008400000 */
[----:B------:R-:W2:Y:S01]  /*b6a0*/  LDC R25, c[0x0][0x148] ;  /* 0x00005200ff197b82 */ /* 0x000ea20000000800 */
[----:B------:R-:W-:Y:S01]  /*b6b0*/  IMAD R4, R4, UR8, RZ ;  /* 0x0000000804047c24 */ /* 0x000fe2000f8e02ff */
[----:B------:R-:W-:-:S02]  /*b6c0*/  ULDC.64 UR10, c[0x0][0x640] ;  /* 0x00019000000a7ab9 */ /* 0x000fc40000000a00 */
[----:B------:R-:W-:Y:S01]  /*b6d0*/  ISETP.NE.U32.AND P0, PT, RZ, UR10, PT ;  /* 0x0000000aff007c0c */ /* 0x000fe2000bf05070 */
[----:B------:R-:W3:Y:S01]  /*b6e0*/  F2I.U32.TRUNC.NTZ R23, R23 ;  /* 0x0000001700177305 */ /* 0x000ee2000020f000 */
[C---:B------:R-:W-:Y:S02]  /*b6f0*/  IMAD R7, R5.reuse, UR9, R4 ;  /* 0x0000000905077c24 */ /* 0x040fe4000f8e0204 */
[----:B------:R-:W-:Y:S01]  /*b700*/  IMAD.WIDE.U32 R4, R5, UR8, R16 ;  /* 0x0000000805047c25 */ /* 0x000fe2000f8e0010 */
[----:B------:R-:W-:Y:S01]  /*b710*/  ULDC UR8, c[0x0][0x618] ;  /* 0x0001860000087ab9 */ /* 0x000fe20000000800 */
[----:B------:R-:W-:Y:S02]  /*b720*/  ISETP.NE.AND.EX P0, PT, RZ, UR11, PT, P0 ;  /* 0x0000000bff007c0c */ /* 0x000fe4000bf05300 */
[----:B------:R-:W-:Y:S02]  /*b730*/  IMAD.IADD R5, R5, 0x1, R7 ;  /* 0x0000000105057824 */ /* 0x000fe400078e0207 */
[----:B-1----:R-:W-:-:S03]  /*b740*/  IMAD.MOV R22, RZ, RZ, -R22 ;  /* 0x000000ffff167224 */ /* 0x002fc600078e0a16 */
[----:B------:R-:W-:Y:S01]  /*b750*/  SHF.R.U64 R21, R4, UR8, R5 ;  /* 0x0000000804157c19 */ /* 0x000fe20008001205 */
[----:B0-----:R-:W-:Y:S01]  /*b760*/  IMAD R15, R6, R22, R15 ;  /* 0x00000016060f7224 */ /* 0x001fe200078e020f */
[----:B------:R-:W-:Y:S01]  /*b770*/  SHF.R.U32.HI R4, RZ, UR8, R5 ;  /* 0x00000008ff047c19 */ /* 0x000fe20008011605 */
[----:B------:R-:W-:Y:S01]  /*b780*/  ULDC UR8, c[0x0][0x608] ;  /* 0x0001820000087ab9 */ /* 0x000fe20000000800 */
[----:B---3--:R-:W-:Y:S02]  /*b790*/  IMAD.MOV R6, RZ, RZ, -R23 ;  /* 0x000000ffff067224 */ /* 0x008fe400078e0a17 */
[--C-:B------:R-:W-:Y:S02]  /*b7a0*/  SHF.R.U64 R22, R21, UR8, R4.reuse ;  /* 0x0000000815167c19 */ /* 0x100fe40008001204 */
[----:B------:R-:W-:Y:S01]  /*b7b0*/  SHF.R.U32.HI R5, RZ, UR8, R4 ;  /* 0x00000008ff057c19 */ /* 0x000fe20008011604 */
[----:B------:R-:W-:Y:S01]  /*b7c0*/  ULDC UR8, c[0x0][0x658] ;  /* 0x0001960000087ab9 */ /* 0x000fe20000000800 */
[----:B--2---:R-:W-:-:S02]  /*b7d0*/  @P2 IMAD R15, R25, R6, R20 ;  /* 0x00000006190f2224 */ /* 0x004fc400078e0214 */
[--C-:B------:R-:W-:Y:S02]  /*b7e0*/  SHF.R.U64 R20, R22, UR8, R5.reuse ;  /* 0x0000000816147c19 */ /* 0x100fe40008001205 */
[----:B------:R-:W-:-:S03]  /*b7f0*/  SHF.R.U32.HI R23, RZ, UR8, R5 ;  /* 0x00000008ff177c19 */ /* 0x000fc60008011605 */
[----:B------:R-:W-:Y:S02]  /*b800*/  IMAD.MOV.U32 R6, RZ, RZ, R20 ;  /* 0x000000ffff067224 */ /* 0x000fe400078e0014 */
[----:B------:R-:W-:Y:S01]  /*b810*/  IMAD.MOV.U32 R5, RZ, RZ, R23 ;  /* 0x000000ffff057224 */ /* 0x000fe200078e0017 */
[----:B------:R-:W-:Y:S06]  /*b820*/  @!P0 BRA `(.L_x_304) ;  /* 0x00000000002c8947 */ /* 0x000fec0003800000 */
        /* <DEDUP_REMOVED lines=9> */
[----:B------:R-:W-:-:S04]  /*b8c0*/  IMAD.WIDE.U32.X R4, R23, UR11, R4, P1 ;  /* 0x0000000b17047c25 */ /* 0x000fc800088e0404 */
[----:B------:R-:W-:-:S07]  /*b8d0*/  IMAD.MOV.U32 R6, RZ, RZ, R4 ;  /* 0x000000ffff067224 */ /* 0x000fce00078e0004 */
.L_x_304:
[----:B------:R-:W-:Y:S01]  /*b8e0*/  ULDC UR8, c[0x0][0x648] ;  /* 0x0001920000087ab9 */ /* 0x000fe20000000800 */
[----:B------:R-:W-:Y:S01]  /*b8f0*/  LOP3.LUT R4, R22, UR6, RZ, 0xc0, !PT ;  /* 0x0000000616047c12 */ /* 0x000fe2000f8ec0ff */
[----:B------:R-:W-:Y:S01]  /*b900*/  ULDC UR9, c[0x0][0x610] ;  /* 0x0001840000097ab9 */ /* 0x000fe20000000800 */
[----:B------:R-:W-:Y:S01]  /*b910*/  SHF.R.U64 R5, R6, UR8, R5 ;  /* 0x0000000806057c19 */ /* 0x000fe20008001205 */
[----:B------:R-:W-:Y:S01]  /*b920*/  ULDC UR8, c[0x0][0x638] ;  /* 0x00018e0000087ab9 */ /* 0x000fe20000000800 */
[----:B------:R-:W-:Y:S01]  /*b930*/  LOP3.LUT R21, R21, UR4, RZ, 0xc0, !PT ;  /* 0x0000000415157c12 */ /* 0x000fe2000f8ec0ff */
[----:B------:R-:W-:Y:S02]  /*b940*/  IMAD.MOV.U32 R6, RZ, RZ, R14 ;  /* 0x000000ffff067224 */ /* 0x000fe400078e000e */
[----:B------:R-:W-:Y:S02]  /*b950*/  IMAD.MOV R7, RZ, RZ, -R5 ;  /* 0x000000ffff077224 */ /* 0x000fe400078e0a05 */
[----:B------:R-:W-:-:S02]  /*b960*/  IMAD R4, R5, UR5, R4 ;  /* 0x0000000505047c24 */ /* 0x000fc4000f8e0204 */
[----:B------:R-:W-:Y:S01]  /*b970*/  IMAD R20, R7, UR8, R20 ;  /* 0x0000000807147c24 */ /* 0x000fe2000f8e0214 */
[----:B------:R-:W-:Y:S01]  /*b980*/  ULDC UR8, c[0x0][0x600] ;  /* 0x0001800000087ab9 */ /* 0x000fe20000000800 */
[----:B------:R-:W-:Y:S02]  /*b990*/  IMAD R15, R4, UR9, R15 ;  /* 0x00000009040f7c24 */ /* 0x000fe4000f8e020f */
[----:B------:R-:W-:Y:S02]  /*b9a0*/  IMAD R20, R20, UR8, R21 ;  /* 0x0000000814147c24 */ /* 0x000fe4000f8e0215 */
[----:B------:R-:W-:-:S03]  /*b9b0*/  IMAD.MOV.U32 R4, RZ, RZ, 0x1 ;  /* 0x00000001ff047424 */ /* 0x000fc600078e00ff */
[----:B------:R-:W-:Y:S02]  /*b9c0*/  SEL R21, R20, R15, !P2 ;  /* 0x0000000f14157207 */ /* 0x000fe40005000000 */
[----:B------:R-:W-:-:S07]  /*b9d0*/  SEL R20, R15, R20, !P2 ;  /* 0x000000140f147207 */ /* 0x000fce0005000000 */
.L_x_302:
[----:B------:R-:W-:Y:S05]  /*b9e0*/  BSYNC B1 ;  /* 0x0000000000017941 */ /* 0x000fea0003800000 */
.L_x_301:
[----:B------:R-:W-:-:S13]  /*b9f0*/  LOP3.LUT P0, RZ, R4, 0xff, RZ, 0xc0, !PT ;  /* 0x000000ff04ff7812 */ /* 0x000fda000780c0ff */
[----:B------:R-:W-:Y:S05]  /*ba00*/  @P0 BRA `(.L_x_305) ;  /* 0xfffffff4000c0947 */ /* 0x000fea000383ffff */
[----:B------:R-:W-:Y:S05]  /*ba10*/  BSYNC B0 ;  /* 0x0000000000007941 */ /* 0x000fea0003800000 */
.L_x_294:
[----:B------:R-:W-:-:S03]  /*ba20*/  UMOV UR8, 0xffffffff ;  /* 0xffffffff00087882 */ /* 0x000fc60000000000 */
[----:B------:R-:W-:Y:S05]  /*ba30*/  BRA.DIV UR8, `(.L_x_306) ;  /* 0x0000000208cc7947 */ /* 0x000fea000b800000 */
[----:B------:R-:W-:-:S13]  /*ba40*/  ELECT P6, URZ, PT ;  /* 0x00000000003f782f */ /* 0x000fda00038c0000 */
.L_x_318:
[----:B------:R-:W-:Y:S04]  /*ba50*/  BSSY B0, `(.L_x_307) ;  /* 0x0000019000007945 */ /* 0x000fe80003800000 */
[----:B------:R-:W-:Y:S05]  /*ba60*/  @!P6 BRA `(.L_x_308) ;  /* 0x00000000005ce947 */ /* 0x000fea0003800000 */
[----:B------:R-:W-:-:S04]  /*ba70*/  LOP3.LUT R19, R19, 0x2, RZ, 0xfc, !PT ;  /* 0x0000000213137812 */ /* 0x000fc800078efcff */
[----:B------:R-:W-:-:S13]  /*ba80*/  ISETP.NE.AND P0, PT, R19, 0x3, PT ;  /* 0x000000031300780c */ /* 0x000fda0003f05270 */
[----:B------:R-:W-:Y:S05]  /*ba90*/  @!P0 BRA `(.L_x_309) ;  /* 0x0000000000048947 */ /* 0x000fea0003800000 */
[----:B------:R-:W-:Y:S01]  /*baa0*/  BPT.TRAP 0x1 ;  /* 0x000000040000795c */ /* 0x000fe20000300000 */
.L_x_309:
[----:B------:R-:W0:Y:S01]  /*bab0*/  S2R R5, SR_CgaCtaId ;  /* 0x0000000000057919 */ /* 0x000e220000008800 */
[----:B------:R-:W-:Y:S02]  /*bac0*/  MOV R2, 0x400 ;  /* 0x0000040000027802 */ /* 0x000fe40000000f00 */
[----:B------:R-:W-:Y:S02]  /*bad0*/  SHF.L.U32 R4, R0, 0x1f, RZ ;  /* 0x0000001f00047819 */ /* 0x000fe400000006ff */
[----:B0-----:R-:W-:-:S05]  /*bae0*/  LEA R2, R5, R2, 0x18 ;  /* 0x0000000205027211 */ /* 0x001fca00078ec0ff */
[----:B------:R-:W-:-:S04]  /*baf0*/  VIADD R2, R2, 0x10 ;  /* 0x0000001002027836 */ /* 0x000fc80000000000 */
[C---:B------:R-:W-:Y:S02]  /*bb00*/  IMAD R7, R3.reuse, 0x8, R2 ;  /* 0x0000000803077824 */ /* 0x040fe400078e0202 */
[----:B------:R-:W-:Y:S02]  /*bb10*/  VIADD R3, R3, 0x1 ;  /* 0x0000000103037836 */ /* 0x000fe40000000000 */
[----:B------:R-:W0:Y:S03]  /*bb20*/  SYNCS.PHASECHK.TRANS64.TRYWAIT P0, [R7+URZ], R4 ;  /* 0x00000004070075a7 */ /* 0x000e26000800017f */
[----:B------:R-:W-:-:S04]  /*bb30*/  ISETP.NE.AND P1, PT, R3, 0x2, PT ;  /* 0x000000020300780c */ /* 0x000fc80003f25270 */
[----:B------:R-:W-:Y:S02]  /*bb40*/  SEL R5, RZ, 0x1, P1 ;  /* 0x00000001ff057807 */ /* 0x000fe40000800000 */
[----:B------:R-:W-:Y:S02]  /*bb50*/  SEL R3, R3, RZ, P1 ;  /* 0x000000ff03037207 */ /* 0x000fe40000800000 */
[----:B------:R-:W-:Y:S01]  /*bb60*/  LOP3.LUT R0, R0, R5, RZ, 0x3c, !PT ;  /* 0x0000000500007212 */ /* 0x000fe200078e3cff */
[----:B0-----:R-:W-:Y:S06]  /*bb70*/  @!P0 BRA `(.L_x_310) ;  /* 0x00000000009c8947 */ /* 0x001fec0003800000 */
.L_x_319:
[----:B------:R-:W-:Y:S01]  /*bb80*/  IMAD R3, R3, 0x8, R2 ;  /* 0x0000000803037824 */ /* 0x000fe200078e0202 */
[----:B------:R-:W-:-:S07]  /*bb90*/  SHF.L.U32 R0, R0, 0x1f, RZ ;  /* 0x0000001f00007819 */ /* 0x000fce00000006ff */
.L_x_311:
[----:B-1----:R1:W2:Y:S02]  /*bba0*/  SYNCS.PHASECHK.TRANS64.TRYWAIT P0, [R3+URZ], R0 ;  /* 0x00000000030075a7 */ /* 0x0022a4000800017f */
[----:B--2---:R-:W-:Y:S05]  /*bbb0*/  @!P0 NANOSLEEP.SYNCS 0x989680 ;  /* 0x009896800000895d */ /* 0x004fea0003900000 */
[----:B------:R-:W2:Y:S02]  /*bbc0*/  @!P0 SYNCS.PHASECHK.TRANS64 P0, [R3+URZ], R0 ;  /* 0x00000000030085a7 */ /* 0x000ea4000800007f */
[----:B--2---:R-:W-:Y:S05]  /*bbd0*/  @!P0 BRA `(.L_x_311) ;  /* 0xfffffffc00f08947 */ /* 0x004fea000383ffff */
.L_x_308:
[----:B------:R-:W-:Y:S05]  /*bbe0*/  BSYNC B0 ;  /* 0x0000000000007941 */ /* 0x000fea0003800000 */
.L_x_307:
[----:B------:R-:W-:Y:S05]  /*bbf0*/  EXIT ;  /* 0x000000000000794d */ /* 0x000fea0003800000 */
.L_x_21:
[----:B---3--:R3:W4:Y:S02]  /*bc00*/  SYNCS.PHASECHK.TRANS64.TRYWAIT P1, [R3+URZ], R0 ;  /* 0x00000000030075a7 */ /* 0x008724000802017f */
[----:B----4-:R-:W-:Y:S05]  /*bc10*/  @!P1 NANOSLEEP.SYNCS 0x989680 ;  /* 0x009896800000995d */ /* 0x010fea0003900000 */
[----:B------:R-:W4:Y:S02]  /*bc20*/  @!P1 SYNCS.PHASECHK.TRANS64 P1, [R3+URZ], R0 ;  /* 0x00000000030095a7 */ /* 0x000f24000802007f */
[----:B----4-:R-:W-:Y:S05]  /*bc30*/  @!P1 BRA `(.L_x_21) ;  /* 0xfffffffc00f09947 */ /* 0x010fea000383ffff */
[----:B------:R-:W-:Y:S05]  /*bc40*/  BRA `(.L_x_20) ;  /* 0xffffff58002c7947 */ /* 0x000fea000383ffff */
.L_x_26:
[----:B-1----:R1:W2:Y:S02]  /*bc50*/  SYNCS.PHASECHK.TRANS64.TRYWAIT P1, [R5+URZ], R4 ;  /* 0x00000004050075a7 */ /* 0x0022a4000802017f */
[----:B--2---:R-:W-:Y:S05]  /*bc60*/  @!P1 NANOSLEEP.SYNCS 0x989680 ;  /* 0x009896800000995d */ /* 0x004fea0003900000 */
[----:B------:R-:W2:Y:S02]  /*bc70*/  @!P1 SYNCS.PHASECHK.TRANS64 P1, [R5+URZ], R4 ;  /* 0x00000004050095a7 */ /* 0x000ea4000802007f */
[----:B--2---:R-:W-:Y:S05]  /*bc80*/  @!P1 BRA `(.L_x_26) ;  /* 0xfffffffc00f09947 */ /* 0x004fea000383ffff */
[----:B------:R-:W-:Y:S05]  /*bc90*/  BRA `(.L_x_25) ;  /* 0xffffff5c00a87947 */ /* 0x000fea000383ffff */
.L_x_295:
[----:B------:R-:W-:Y:S01]  /*bca0*/  BSSY B1, `(.L_x_312) ;  /* 0x0000006000017945 */ /* 0x000fe20003800000 */
[----:B------:R-:W-:-:S07]  /*bcb0*/  IMAD.MOV.U32 R15, RZ, RZ, -0x1 ;  /* 0xffffffffff0f7424 */ /* 0x000fce00078e00ff */
[----:B------:R-:W-:Y:S05]  /*bcc0*/  WARPSYNC.COLLECTIVE R15, `(.L_x_313) ;  /* 0x000000000f0c7348 */ /* 0x000fea0003c00000 */
[----:B------:R-:W-:Y:S02]  /*bcd0*/  ELECT P6, UR62, PT ;  /* 0x00000000003e782f */ /* 0x000fe400038c0000 */
[----:B------:R-:W-:Y:S01]  /*bce0*/  MOV R14, UR62 ;  /* 0x0000003e000e7c02 */ /* 0x000fe20008000f00 */
[----:B------:R-:W-:Y:S10]  /*bcf0*/  ENDCOLLECTIVE ;  /* 0x000000000000791b */ /* 0x000ff40003800000 */
.L_x_313:
[----:B------:R-:W-:Y:S05]  /*bd00*/  BSYNC B1 ;  /* 0x0000000000017941 */ /* 0x000fea0003800000 */
.L_x_312:
[----:B------:R-:W-:Y:S05]  /*bd10*/  BRA `(.L_x_314) ;  /* 0xfffffff000547947 */ /* 0x000fea000383ffff */
.L_x_298:
[----:B0-----:R0:W1:Y:S02]  /*bd20*/  SYNCS.PHASECHK.TRANS64.TRYWAIT P0, [R20+URZ+0x10], R7 ;  /* 0x00001007140075a7 */ /* 0x001064000800017f */
[----:B-1----:R-:W-:Y:S05]  /*bd30*/  @!P0 NANOSLEEP.SYNCS 0x989680 ;  /* 0x009896800000895d */ /* 0x002fea0003900000 */
[----:B------:R-:W1:Y:S02]  /*bd40*/  @!P0 SYNCS.PHASECHK.TRANS64 P0, [R20+URZ+0x10], R7 ;  /* 0x00001007140085a7 */ /* 0x000e64000800007f */
[----:B-1----:R-:W-:Y:S05]  /*bd50*/  @!P0 BRA `(.L_x_298) ;  /* 0xfffffffc00f08947 */ /* 0x002fea000383ffff */
[----:B------:R-:W-:Y:S05]  /*bd60*/  BRA `(.L_x_315) ;  /* 0xfffffff0008c7947 */ /* 0x000fea000383ffff */
.L_x_306:
[----:B------:R-:W-:Y:S01]  /*bd70*/  BSSY B0, `(.L_x_316) ;  /* 0x0000006000007945 */ /* 0x000fe20003800000 */
[----:B------:R-:W-:-:S07]  /*bd80*/  IMAD.MOV.U32 R15, RZ, RZ, -0x1 ;  /* 0xffffffffff0f7424 */ /* 0x000fce00078e00ff */
[----:B------:R-:W-:Y:S05]  /*bd90*/  WARPSYNC.COLLECTIVE R15, `(.L_x_317) ;  /* 0x000000000f0c7348 */ /* 0x000fea0003c00000 */
[----:B------:R-:W-:Y:S02]  /*bda0*/  ELECT P6, UR62, PT ;  /* 0x00000000003e782f */ /* 0x000fe400038c0000 */
[----:B------:R-:W-:Y:S01]  /*bdb0*/  MOV R14, UR62 ;  /* 0x0000003e000e7c02 */ /* 0x000fe20008000f00 */
[----:B------:R-:W-:Y:S10]  /*bdc0*/  ENDCOLLECTIVE ;  /* 0x000000000000791b */ /* 0x000ff40003800000 */
.L_x_317:
[----:B------:R-:W-:Y:S05]  /*bdd0*/  BSYNC B0 ;  /* 0x0000000000007941 */ /* 0x000fea0003800000 */
.L_x_316:
[----:B------:R-:W-:Y:S05]  /*bde0*/  BRA `(.L_x_318) ;  /* 0xfffffffc00187947 */ /* 0x000fea000383ffff */
.L_x_310:
[----:B0-----:R0:W1:Y:S02]  /*bdf0*/  SYNCS.PHASECHK.TRANS64.TRYWAIT P0, [R7+URZ], R4 ;  /* 0x00000004070075a7 */ /* 0x001064000800017f */
[----:B-1----:R-:W-:Y:S05]  /*be00*/  @!P0 NANOSLEEP.SYNCS 0x989680 ;  /* 0x009896800000895d */ /* 0x002fea0003900000 */
[----:B------:R-:W1:Y:S02]  /*be10*/  @!P0 SYNCS.PHASECHK.TRANS64 P0, [R7+URZ], R4 ;  /* 0x00000004070085a7 */ /* 0x000e64000800007f */
[----:B-1----:R-:W-:Y:S05]  /*be20*/  @!P0 BRA `(.L_x_310) ;  /* 0xfffffffc00f08947 */ /* 0x002fea000383ffff */
[----:B------:R-:W-:Y:S05]  /*be30*/  BRA `(.L_x_319) ;  /* 0xfffffffc00507947 */ /* 0x000fea000383ffff */
.L_x_320:
[----:B------:R-:W-:-:S00]  /*be40*/  BRA `(.L_x_320) ;  /* 0xfffffffc00fc7947 */ /* 0x000fc0000383ffff */
[----:B------:R-:W-:-:S00]  /*be50*/  NOP ;  /* 0x0000000000007918 */ /* 0x000fc00000000000 */
        /* <DEDUP_REMOVED lines=10> */
.L_x_321:


//--------------------- .nv.global.init           --------------------------
	.section	.nv.global.init,"aw",@progbits
.nv.global.init:
	.type		$str$22,@object
	.size		$str$22,($str$23 - $str$22)
$str$22:
        /*0000*/ 	.byte	0x6b, 0x5f, 0x74, 0x69, 0x6c, 0x65, 0x5f, 0x63, 0x6f, 0x75, 0x6e, 0x74, 0x20, 0x3e, 0x3d, 0x20
        /*0010*/ 	.byte	0x31, 0x00
	.type		$str$23,@object
	.size		$str$23,(__unnamed_1 - $str$23)
$str$23:
        /*0012*/ 	.byte	0x2f, 0x74, 0x6d, 0x70, 0x2f, 0x63, 0x75, 0x74, 0x6c, 0x61, 0x73, 0x73, 0x5f, 0x73, 0x77, 0x65
        /*0022*/ 	.byte	0x65, 0x70, 0x5f, 0x73, 0x72, 0x63, 0x2f, 0x69, 0x6e, 0x63, 0x6c, 0x75, 0x64, 0x65, 0x2f, 0x63
        /*0032*/ 	.byte	0x75, 0x74, 0x6c, 0x61, 0x73, 0x73, 0x2f, 0x67, 0x65, 0x6d, 0x6d, 0x2f, 0x63, 0x6f, 0x6c, 0x6c
        /*0042*/ 	.byte	0x65, 0x63, 0x74, 0x69, 0x76, 0x65, 0x2f, 0x73, 0x6d, 0x39, 0x30, 0x5f, 0x6d, 0x6d, 0x61, 0x5f
        /*0052*/ 	.byte	0x74, 0x6d, 0x61, 0x5f, 0x67, 0x6d, 0x6d, 0x61, 0x5f, 0x73, 0x73, 0x5f, 0x77, 0x61, 0x72, 0x70
        /*0062*/ 	.byte	0x73, 0x70, 0x65, 0x63, 0x69, 0x61, 0x6c, 0x69, 0x7a, 0x65, 0x64, 0x2e, 0x68, 0x70, 0x70, 0x00
	.type		__unnamed_1,@object
	.size		__unnamed_1,(.L_0 - __unnamed_1)
__unnamed_1:
        /*0072*/ 	.byte	0x76, 0x6f, 0x69, 0x64, 0x20, 0x63, 0x75, 0x74, 0x6c, 0x61, 0x73, 0x73, 0x3a, 0x3a, 0x67, 0x65
        /* <DEDUP_REMOVED lines=177> */
        /*0b92*/ 	.byte	0x69, 0x64, 0x65, 0x6e, 0x74, 0x69, 0x74, 0x79, 0x5d, 0x00
.L_0:


//--------------------- .nv.shared._ZN7cutlass13device_kernelINS_4gemm6kernel13GemmUniversalIN4cute5tupleIJiiiiEEENS1_10collective13CollectiveMmaINS1_34MainloopSm90TmaGmmaWarpSpecializedILi2ENS5_IJNS4_1CILi4EEENSA_ILi1EEESC_EEENS1_35KernelTmaWarpSpecializedCooperativeEEENS5_IJNSA_ILi128EEENSA_ILi256EEENSA_ILi64EEEEEENS_10tfloat32_tENS5_IJlSC_lEEESK_SL_NS4_8TiledMMAINS4_8MMA_AtomIJNS4_4SM904GMMA30MMA_64x256x8_F32TF32TF32_SS_TNILNSP_7ScaleInE1ELSR_1EEEEEENS4_6LayoutINS5_IJNSA_ILi2EEESC_SC_EEENS5_IJSC_NSA_ILi0EEESX_EEEEENS5_IJNS4_10UnderscoreES10_S10_EEEEENS4_13SM90_TMA_LOADENS4_14ComposedLayoutINS4_7SwizzleILi3ELi4ELi3EEENS4_18smem_ptr_flag_bitsILi32EEENSU_INS5_IJNSA_ILi8EEENSA_ILi32EEEEEENS5_IJS1A_SC_EEEEEEEvNS4_8identityENS4_23SM90_TMA_LOAD_MULTICASTES1E_vS1F_EENS_8epilogue10collective6detail29Sm90TmaWarpSpecializedAdapterINS1J_15DefaultEpilogueISK_SL_SL_NS1I_6thread17LinearCombinationISK_Li1EffLNS1N_9ScaleType4KindE0ELNS_15FloatRoundStyleE2ESK_EENS1_15EpilogueDefaultEEEEEvvEEEEvNT_6ParamsE --------------------------
	.section	.nv.shared._ZN7cutlass13device_kernelINS_4gemm6kernel13GemmUniversalIN4cute5tupleIJiiiiEEENS1_10collective13CollectiveMmaINS1_34MainloopSm90TmaGmmaWarpSpecializedILi2ENS5_IJNS4_1CILi4EEENSA_ILi1EEESC_EEENS1_35KernelTmaWarpSpecializedCooperativeEEENS5_IJNSA_ILi128EEENSA_ILi256EEENSA_ILi64EEEEEENS_10tfloat32_tENS5_IJlSC_lEEESK_SL_NS4_8TiledMMAINS4_8MMA_AtomIJNS4_4SM904GMMA30MMA_64x256x8_F32TF32TF32_SS_TNILNSP_7ScaleInE1ELSR_1EEEEEENS4_6LayoutINS5_IJNSA_ILi2EEESC_SC_EEENS5_IJSC_NSA_ILi0EEESX_EEEEENS5_IJNS4_10UnderscoreES10_S10_EEEEENS4_13SM90_TMA_LOADENS4_14ComposedLayoutINS4_7SwizzleILi3ELi4ELi3EEENS4_18smem_ptr_flag_bitsILi32EEENSU_INS5_IJNSA_ILi8EEENSA_ILi32EEEEEENS5_IJS1A_SC_EEEEEEEvNS4_8identityENS4_23SM90_TMA_LOAD_MULTICASTES1E_vS1F_EENS_8epilogue10collective6detail29Sm90TmaWarpSpecializedAdapterINS1J_15DefaultEpilogueISK_SL_SL_NS1I_6thread17LinearCombinationISK_Li1EffLNS1N_9ScaleType4KindE0ELNS_15FloatRoundStyleE2ESK_EENS1_15EpilogueDefaultEEEEEvvEEEEvNT_6ParamsE,"aw",@nobits
	.sectionflags	@""
	.align	16
	.zero		1024


//--------------------- .nv.shared.reserved.0     --------------------------
	.section	.nv.shared.reserved.0,"aw",@nobits
	.weak		__nv_reservedSMEM_offset_0_alias
	.size		__nv_reservedSMEM_offset_0_alias, 0, 0
	.other		__nv_reservedSMEM_offset_0_alias,@"STO_CUDA_RESERVED_SHARED STV_DEFAULT"
__nv_reservedSMEM_offset_0_alias:
	.zero		0


//--------------------- .nv.global                --------------------------
	.section	.nv.global,"aw",@nobits
.nv.global:
	.type		_ZN40_INTERNAL_7bc41d41_4_k_cu_c8ce5703_210134cute1_E,@object
	.size		_ZN40_INTERNAL_7bc41d41_4_k_cu_c8ce5703_210134cute1_E,(_ZN40_INTERNAL_7bc41d41_4_k_cu_c8ce5703_210134cuda3std3__45__cpo6cbeginE - _ZN40_INTERNAL_7bc41d41_4_k_cu_c8ce5703_210134cute1_E)
_ZN40_INTERNAL_7bc41d41_4_k_cu_c8ce5703_210134cute1_E:
	.zero		1
	.type		_ZN40_INTERNAL_7bc41d41_4_k_cu_c8ce5703_210134cuda3std3__45__cpo6cbeginE,@object
	.size		_ZN40_INTERNAL_7bc41d41_4_k_cu_c8ce5703_210134cuda3std3__45__cpo6cbeginE,(_ZN40_INTERNAL_7bc41d41_4_k_cu_c8ce5703_210134cuda3std3__48in_placeE - _ZN40_INTERNAL_7bc41d41_4_k_cu_c8ce5703_210134cuda3std3__45__cpo6cbeginE)
_ZN40_INTERNAL_7bc41d41_4_k_cu_c8ce5703_210134cuda3std3__45__cpo6cbeginE:
	.zero		1
	.type		_ZN40_INTERNAL_7bc41d41_4_k_cu_c8ce5703_210134cuda3std3__48in_placeE,@object
	.size		_ZN40_INTERNAL_7bc41d41_4_k_cu_c8ce5703_210134cuda3std3__48in_placeE,(_ZN40_INTERNAL_7bc41d41_4_k_cu_c8ce5703_210134cuda3std6ranges3__45__cpo9iter_moveE - _ZN40_INTERNAL_7bc41d41_4_k_cu_c8ce5703_210134cuda3std3__48in_placeE)
_ZN40_INTERNAL_7bc41d41_4_k_cu_c8ce5703_210134cuda3std3__48in_placeE:
	.zero		1
	.type		_ZN40_INTERNAL_7bc41d41_4_k_cu_c8ce5703_210134cuda3std6ranges3__45__cpo9iter_moveE,@object
	.size		_ZN40_INTERNAL_7bc41d41_4_k_cu_c8ce5703_210134cuda3std6ranges3__45__cpo9iter_moveE,(_ZN40_INTERNAL_7bc41d41_4_k_cu_c8ce5703_210134cuda3std3__45__cpo5beginE - _ZN40_INTERNAL_7bc41d41_4_k_cu_c8ce5703_210134cuda3std6ranges3__45__cpo9iter_moveE)
_ZN40_INTERNAL_7bc41d41_4_k_cu_c8ce5703_210134cuda3std6ranges3__45__cpo9iter_moveE:
	.zero		1
	.type		_ZN40_INTERNAL_7bc41d41_4_k_cu_c8ce5703_210134cuda3std3__45__cpo5beginE,@object
	.size		_ZN40_INTERNAL_7bc41d41_4_k_cu_c8ce5703_210134cuda3std3__45__cpo5beginE,(_ZN40_INTERNAL_7bc41d41_4_k_cu_c8ce5703_210134cuda3std3__442_GLOBAL__N__7bc41d41_4_k_cu_c8ce5703_210136ignoreE - _ZN40_INTERNAL_7bc41d41_4_k_cu_c8ce5703_210134cuda3std3__45__cpo5beginE)
_ZN40_INTERNAL_7bc41d41_4_k_cu_c8ce5703_210134cuda3std3__45__cpo5beginE:
	.zero		1
	.type		_ZN40_INTERNAL_7bc41d41_4_k_cu_c8ce5703_210134cuda3std3__442_GLOBAL__N__7bc41d41_4_k_cu_c8ce5703_210136ignoreE,@object
	.size		_ZN40_INTERNAL_7bc41d41_4_k_cu_c8ce5703_210134cuda3std3__442_GLOBAL__N__7bc41d41_4_k_cu_c8ce5703_210136ignoreE,(_ZN40_INTERNAL_7bc41d41_4_k_cu_c8ce5703_210134cute7productE - _ZN40_INTERNAL_7bc41d41_4_k_cu_c8ce5703_210134cuda3std3__442_GLOBAL__N__7bc41d41_4_k_cu_c8ce5703_210136ignoreE)
_ZN40_INTERNAL_7bc41d41_4_k_cu_c8ce5703_210134cuda3std3__442_GLOBAL__N__7bc41d41_4_k_cu_c8ce5703_210136ignoreE:
	.zero		1
	.type		_ZN40_INTERNAL_7bc41d41_4_k_cu_c8ce5703_210134cute7productE,@object
	.size		_ZN40_INTERNAL_7bc41d41_4_k_cu_c8ce5703_210134cute7productE,(_ZN40_INTERNAL_7bc41d41_4_k_cu_c8ce5703_210134cuda3std3__45__cpo3endE - _ZN40_INTERNAL_7bc41d41_4_k_cu_c8ce5703_210134cute7productE)
_ZN40_INTERNAL_7bc41d41_4_k_cu_c8ce5703_210134cute7productE:
	.zero		1
	.type		_ZN40_INTERNAL_7bc41d41_4_k_cu_c8ce5703_210134cuda3std3__45__cpo3endE,@object
	.size		_ZN40_INTERNAL_7bc41d41_4_k_cu_c8ce5703_210134cuda3std3__45__cpo3endE,(_ZN40_INTERNAL_7bc41d41_4_k_cu_c8ce5703_210134cuda3std3__419piecewise_constructE - _ZN40_INTERNAL_7bc41d41_4_k_cu_c8ce5703_210134cuda3std3__45__cpo3endE)
_ZN40_INTERNAL_7bc41d41_4_k_cu_c8ce5703_210134cuda3std3__45__cpo3endE:
	.zero		1
	.type		_ZN40_INTERNAL_7bc41d41_4_k_cu_c8ce5703_210134cuda3std3__419piecewise_constructE,@object
	.size		_ZN40_INTERNAL_7bc41d41_4_k_cu_c8ce5703_210134cuda3std3__419piecewise_constructE,(_ZN40_INTERNAL_7bc41d41_4_k_cu_c8ce5703_210134cuda3std3__45__cpo4cendE - _ZN40_INTERNAL_7bc41d41_4_k_cu_c8ce5703_210134cuda3std3__419piecewise_constructE)
_ZN40_INTERNAL_7bc41d41_4_k_cu_c8ce5703_210134cuda3std3__419piecewise_constructE:
	.zero		1
	.type		_ZN40_INTERNAL_7bc41d41_4_k_cu_c8ce5703_210134cuda3std3__45__cpo4cendE,@object
	.size		_ZN40_INTERNAL_7bc41d41_4_k_cu_c8ce5703_210134cuda3std3__45__cpo4cendE,(_ZN40_INTERNAL_7bc41d41_4_k_cu_c8ce5703_210134cuda3std6ranges3__45__cpo4swapE - _ZN40_INTERNAL_7bc41d41_4_k_cu_c8ce5703_210134cuda3std3__45__cpo4cendE)
_ZN40_INTERNAL_7bc41d41_4_k_cu_c8ce5703_210134cuda3std3__45__cpo4cendE:
	.zero		1
	.type		_ZN40_INTERNAL_7bc41d41_4_k_cu_c8ce5703_210134cuda3std6ranges3__45__cpo4swapE,@object
	.size		_ZN40_INTERNAL_7bc41d41_4_k_cu_c8ce5703_210134cuda3std6ranges3__45__cpo4swapE,(.L_8 - _ZN40_INTERNAL_7bc41d41_4_k_cu_c8ce5703_210134cuda3std6ranges3__45__cpo4swapE)
_ZN40_INTERNAL_7bc41d41_4_k_cu_c8ce5703_210134cuda3std6ranges3__45__cpo4swapE:
	.zero		1
.L_8:


//--------------------- .nv.constant0._ZN7cutlass13device_kernelINS_4gemm6kernel13GemmUniversalIN4cute5tupleIJiiiiEEENS1_10collective13CollectiveMmaINS1_34MainloopSm90TmaGmmaWarpSpecializedILi2ENS5_IJNS4_1CILi4EEENSA_ILi1EEESC_EEENS1_35KernelTmaWarpSpecializedCooperativeEEENS5_IJNSA_ILi128EEENSA_ILi256EEENSA_ILi64EEEEEENS_10tfloat32_tENS5_IJlSC_lEEESK_SL_NS4_8TiledMMAINS4_8MMA_AtomIJNS4_4SM904GMMA30MMA_64x256x8_F32TF32TF32_SS_TNILNSP_7ScaleInE1ELSR_1EEEEEENS4_6LayoutINS5_IJNSA_ILi2EEESC_SC_EEENS5_IJSC_NSA_ILi0EEESX_EEEEENS5_IJNS4_10UnderscoreES10_S10_EEEEENS4_13SM90_TMA_LOADENS4_14ComposedLayoutINS4_7SwizzleILi3ELi4ELi3EEENS4_18smem_ptr_flag_bitsILi32EEENSU_INS5_IJNSA_ILi8EEENSA_ILi32EEEEEENS5_IJS1A_SC_EEEEEEEvNS4_8identityENS4_23SM90_TMA_LOAD_MULTICASTES1E_vS1F_EENS_8epilogue10collective6detail29Sm90TmaWarpSpecializedAdapterINS1J_15DefaultEpilogueISK_SL_SL_NS1I_6thread17LinearCombinationISK_Li1EffLNS1N_9ScaleType4KindE0ELNS_15FloatRoundStyleE2ESK_EENS1_15EpilogueDefaultEEEEEvvEEEEvNT_6ParamsE --------------------------
	.section	.nv.constant0._ZN7cutlass13device_kernelINS_4gemm6kernel13GemmUniversalIN4cute5tupleIJiiiiEEENS1_10collective13CollectiveMmaINS1_34MainloopSm90TmaGmmaWarpSpecializedILi2ENS5_IJNS4_1CILi4EEENSA_ILi1EEESC_EEENS1_35KernelTmaWarpSpecializedCooperativeEEENS5_IJNSA_ILi128EEENSA_ILi256EEENSA_ILi64EEEEEENS_10tfloat32_tENS5_IJlSC_lEEESK_SL_NS4_8TiledMMAINS4_8MMA_AtomIJNS4_4SM904GMMA30MMA_64x256x8_F32TF32TF32_SS_TNILNSP_7ScaleInE1ELSR_1EEEEEENS4_6LayoutINS5_IJNSA_ILi2EEESC_SC_EEENS5_IJSC_NSA_ILi0EEESX_EEEEENS5_IJNS4_10UnderscoreES10_S10_EEEEENS4_13SM90_TMA_LOADENS4_14ComposedLayoutINS4_7SwizzleILi3ELi4ELi3EEENS4_18smem_ptr_flag_bitsILi32EEENSU_INS5_IJNSA_ILi8EEENSA_ILi32EEEEEENS5_IJS1A_SC_EEEEEEEvNS4_8identityENS4_23SM90_TMA_LOAD_MULTICASTES1E_vS1F_EENS_8epilogue10collective6detail29Sm90TmaWarpSpecializedAdapterINS1J_15DefaultEpilogueISK_SL_SL_NS1I_6thread17LinearCombinationISK_Li1EffLNS1N_9ScaleType4KindE0ELNS_15FloatRoundStyleE2ESK_EENS1_15EpilogueDefaultEEEEEvvEEEEvNT_6ParamsE,"a",@progbits
	.sectionflags	@""
	.align	4
.nv.constant0._ZN7cutlass13device_kernelINS_4gemm6kernel13GemmUniversalIN4cute5tupleIJiiiiEEENS1_10collective13CollectiveMmaINS1_34MainloopSm90TmaGmmaWarpSpecializedILi2ENS5_IJNS4_1CILi4EEENSA_ILi1EEESC_EEENS1_35KernelTmaWarpSpecializedCooperativeEEENS5_IJNSA_ILi128EEENSA_ILi256EEENSA_ILi64EEEEEENS_10tfloat32_tENS5_IJlSC_lEEESK_SL_NS4_8TiledMMAINS4_8MMA_AtomIJNS4_4SM904GMMA30MMA_64x256x8_F32TF32TF32_SS_TNILNSP_7ScaleInE1ELSR_1EEEEEENS4_6LayoutINS5_IJNSA_ILi2EEESC_SC_EEENS5_IJSC_NSA_ILi0EEESX_EEEEENS5_IJNS4_10UnderscoreES10_S10_EEEEENS4_13SM90_TMA_LOADENS4_14ComposedLayoutINS4_7SwizzleILi3ELi4ELi3EEENS4_18smem_ptr_flag_bitsILi32EEENSU_INS5_IJNSA_ILi8EEENSA_ILi32EEEEEENS5_IJS1A_SC_EEEEEEEvNS4_8identityENS4_23SM90_TMA_LOAD_MULTICASTES1E_vS1F_EENS_8epilogue10collective6detail29Sm90TmaWarpSpecializedAdapterINS1J_15DefaultEpilogueISK_SL_SL_NS1I_6thread17LinearCombinationISK_Li1EffLNS1N_9ScaleType4KindE0ELNS_15FloatRoundStyleE2ESK_EENS1_15EpilogueDefaultEEEEEvvEEEEvNT_6ParamsE:
	.zero		1664


//--------------------- SYMBOLS --------------------------

	.type		.nv.reservedSmem.offset0,@object
	.size		.nv.reservedSmem.offset0,0x4
	.type		__assertfail,@function
